// auto-generated by cutlass_sweep.conv — config: {"arch": "sm_100", "cluster_m": 2, "cluster_n": 1, "conv_kind": "dgrad", "dtype": "fp16", "ndim": 3, "tile_k": 64, "tile_m": 128, "tile_n": 64}
#include "cutlass/cutlass.h"
#include "cute/tensor.hpp"
#include "cutlass/kernel_hardware_info.hpp"
#include "cutlass/conv/convolution.h"
#include "cutlass/conv/dispatch_policy.hpp"
#include "cutlass/conv/collective/collective_builder.hpp"
#include "cutlass/conv/kernel/conv_universal.hpp"
#include "cutlass/conv/device/conv_universal_adapter.hpp"
#include "cutlass/epilogue/collective/collective_builder.hpp"

using namespace cute;
using Elem = cutlass::half_t;
using Acc  = float;
using LayoutAB = cutlass::layout::TensorNDHWC;
using LayoutC  = cutlass::layout::TensorNDHWC;
constexpr auto ConvOp = cutlass::conv::Operator::kDgrad;
using TileShape    = Shape<_128, _64, Shape<_64>>;
using ClusterShape = Shape<_2, _1, _1>;

using CollectiveEpilogue = typename cutlass::epilogue::collective::CollectiveBuilder<
    cutlass::arch::Sm100, cutlass::arch::OpClassTensorOp,
    TileShape, ClusterShape,
    cutlass::epilogue::collective::EpilogueTileAuto,
    Acc, Acc,
    Elem, LayoutC, 128 / cutlass::sizeof_bits<Elem>::value,
    Elem, LayoutC, 128 / cutlass::sizeof_bits<Elem>::value,
    cutlass::epilogue::collective::EpilogueScheduleAuto
  >::CollectiveOp;

using CollectiveMainloop = typename cutlass::conv::collective::CollectiveBuilder<
    cutlass::arch::Sm100, cutlass::arch::OpClassTensorOp, ConvOp,
    Elem, LayoutAB, 128 / cutlass::sizeof_bits<Elem>::value,
    Elem, LayoutAB, 128 / cutlass::sizeof_bits<Elem>::value,
    Acc,
    TileShape, ClusterShape,
    cutlass::conv::collective::StageCountAutoCarveout<
        static_cast<int>(sizeof(typename CollectiveEpilogue::SharedStorage))>,
    cutlass::conv::collective::KernelScheduleAuto
  >::CollectiveOp;

using ProblemShape = cutlass::conv::ConvProblemShape<
    ConvOp, CollectiveMainloop::DispatchPolicy::NumSpatialDimensions>;
using ConvKernel = cutlass::conv::kernel::ConvUniversal<
    ProblemShape, CollectiveMainloop, CollectiveEpilogue>;
using Conv = cutlass::conv::device::ConvUniversalAdapter<ConvKernel>;

auto* _anchor = &cutlass::device_kernel<ConvKernel>;


// ===== COMPILED SASS (sm_100a) =====

	.target	sm_100a

	.elftype	@"ET_EXEC"


//--------------------- .note.nv.tkinfo           --------------------------
	.section	.note.nv.tkinfo,"",@"SHT_NOTE"
	.sectionflags	@"SHF_NOTE_NV_TKINFO"
	.tkinfo
        /*0018*/ 	.word	0x00000002
        /*0030*/ 	.string	""
        /*0030*/ 	.string	"ptxas"
        /*0030*/ 	.string	"Cuda compilation tools, release 13.0, V13.0.88"
        /*0030*/ 	.string	"Build cuda_13.0.r13.0/compiler.36424714_0"
        /*0030*/ 	.string	"-arch sm_100a -m 64 "



//--------------------- .note.nv.cuinfo           --------------------------
	.section	.note.nv.cuinfo,"",@"SHT_NOTE"
	.sectionflags	@"SHF_NOTE_NV_CUINFO"
        /*0018*/ 	.short	0x0002
        /*001a*/ 	.short	0x0064
        /*001c*/ 	.short	0x0082
	.zero		2


//--------------------- .nv.info                  --------------------------
	.section	.nv.info,"",@"SHT_CUDA_INFO"
	.align	4


	//----- nvinfo : EIATTR_REGCOUNT
	.align		4
        /*0000*/ 	.byte	0x04, 0x2f
        /*0002*/ 	.short	(.L_19 - .L_18)
	.align		4
.L_18:
        /*0004*/ 	.word	index@(_ZN7cutlass13device_kernelINS_4conv6kernel13ConvUniversalINS1_16ConvProblemShapeILNS1_8OperatorE1ELi3EEENS1_10collective14CollectiveConvINS1_47MainloopSm100TmaUmmaWarpSpecializedImplicitGemmILS5_1ELi17ELi3ELi1ELi2EN4cute5tupleIJNSA_1CILi2EEENSC_ILi1EEESE_EEEEENSB_IJNSC_ILi128EEENSC_ILi64EEENSB_IJSI_EEEEEENS_6half_tESL_NSA_8TiledMMAINSA_8MMA_AtomIJNSA_26SM100_MMA_F16BF16_2x1SM_SSISL_SL_fLi128ELi64ELNSA_4UMMA5MajorE0ELSQ_1ELNSP_7ScaleInE0ELSR_0EEEEEENSA_6LayoutINSB_IJSE_SE_SE_EEENSB_IJNSC_ILi0EEESW_SW_EEEEENSB_IJNSA_10UnderscoreESZ_SZ_EEEEENS7_6detail27Sm100ImplicitGemmTileTraitsINSA_25SM100_TMA_2SM_LOAD_IM2COLENSA_14ComposedLayoutINSA_7SwizzleILi3ELi4ELi3EEENSA_18smem_ptr_flag_bitsILi16EEENSU_INSB_IJNSC_ILi8EEESI_EEENSB_IJSI_SE_EEEEEEEvEENS13_INSA_18SM100_TMA_2SM_LOADENS15_INS16_ILi2ELi4ELi3EEES19_NSU_INSB_IJNSC_ILi32EEES1A_EEENSB_IJSE_S1I_EEEEEEEvEEEENS_8epilogue10collective18CollectiveEpilogueINS1P_23Sm100TmaWarpSpecializedILi3ELi2ELi16ELb1ELb0EEEJNSB_IJSI_SI_SJ_EEENSB_IJNSU_ISI_SE_EENSU_INSB_IJNSC_ILi16EEESD_EEES1K_EEEEESL_NSB_IJNSB_IJllllEEESE_SW_EEESL_S21_NS1P_6fusion15FusionCallbacksIS1T_NS22_17LinearCombinationISL_fSL_fLNS_15FloatRoundStyleE2EEES1U_S1Z_JEEENSA_5SM1004TMEM4LOAD26SM100_TMEM_LOAD_32dp32b16xENSA_20SM90_TMA_LOAD_IM2COLENS15_INS16_ILi1ELi4ELi3EEES19_NSU_INSB_IJS1A_S1W_EEENSB_IJS1W_SE_EEEEEEENSA_39AutoVectorizingCopyWithAssumedAlignmentILi128EEENSA_21SM90_TMA_STORE_IM2COLES2H_S2J_S2J_EEEvvEEEEvNT_6ParamsE)
        /*0008*/ 	.word	0x00000046


	//----- nvinfo : EIATTR_FRAME_SIZE
	.align		4
.L_19:
        /*000c*/ 	.byte	0x04, 0x11
        /*000e*/ 	.short	(.L_21 - .L_20)
	.align		4
.L_20:
        /*0010*/ 	.word	index@($__internal_2_$__cuda_sm10x_tcgen05_guardrail_trap_unallocated_columns_being_dealloced)
        /*0014*/ 	.word	0x00000008


	//----- nvinfo : EIATTR_FRAME_SIZE
	.align		4
.L_21:
        /*0018*/ 	.byte	0x04, 0x11
        /*001a*/ 	.short	(.L_23 - .L_22)
	.align		4
.L_22:
        /*001c*/ 	.word	index@($__internal_1_$__cuda_sm10x_tcgen05_guardrail_trap_phase_invalid_during_alloc)
        /*0020*/ 	.word	0x00000008


	//----- nvinfo : EIATTR_FRAME_SIZE
	.align		4
.L_23:
        /*0024*/ 	.byte	0x04, 0x11
        /*0026*/ 	.short	(.L_25 - .L_24)
	.align		4
.L_24:
        /*0028*/ 	.word	index@($__internal_0_$__cuda_sm10x_tcgen05_guardrail_trap_col_being_dealloced_not_returned_by_alloc)
        /*002c*/ 	.word	0x00000008


	//----- nvinfo : EIATTR_FRAME_SIZE
	.align		4
.L_25:
        /*0030*/ 	.byte	0x04, 0x11
        /*0032*/ 	.short	(.L_27 - .L_26)
	.align		4
.L_26:
        /*0034*/ 	.word	index@(_ZN7cutlass13device_kernelINS_4conv6kernel13ConvUniversalINS1_16ConvProblemShapeILNS1_8OperatorE1ELi3EEENS1_10collective14CollectiveConvINS1_47MainloopSm100TmaUmmaWarpSpecializedImplicitGemmILS5_1ELi17ELi3ELi1ELi2EN4cute5tupleIJNSA_1CILi2EEENSC_ILi1EEESE_EEEEENSB_IJNSC_ILi128EEENSC_ILi64EEENSB_IJSI_EEEEEENS_6half_tESL_NSA_8TiledMMAINSA_8MMA_AtomIJNSA_26SM100_MMA_F16BF16_2x1SM_SSISL_SL_fLi128ELi64ELNSA_4UMMA5MajorE0ELSQ_1ELNSP_7ScaleInE0ELSR_0EEEEEENSA_6LayoutINSB_IJSE_SE_SE_EEENSB_IJNSC_ILi0EEESW_SW_EEEEENSB_IJNSA_10UnderscoreESZ_SZ_EEEEENS7_6detail27Sm100ImplicitGemmTileTraitsINSA_25SM100_TMA_2SM_LOAD_IM2COLENSA_14ComposedLayoutINSA_7SwizzleILi3ELi4ELi3EEENSA_18smem_ptr_flag_bitsILi16EEENSU_INSB_IJNSC_ILi8EEESI_EEENSB_IJSI_SE_EEEEEEEvEENS13_INSA_18SM100_TMA_2SM_LOADENS15_INS16_ILi2ELi4ELi3EEES19_NSU_INSB_IJNSC_ILi32EEES1A_EEENSB_IJSE_S1I_EEEEEEEvEEEENS_8epilogue10collective18CollectiveEpilogueINS1P_23Sm100TmaWarpSpecializedILi3ELi2ELi16ELb1ELb0EEEJNSB_IJSI_SI_SJ_EEENSB_IJNSU_ISI_SE_EENSU_INSB_IJNSC_ILi16EEESD_EEES1K_EEEEESL_NSB_IJNSB_IJllllEEESE_SW_EEESL_S21_NS1P_6fusion15FusionCallbacksIS1T_NS22_17LinearCombinationISL_fSL_fLNS_15FloatRoundStyleE2EEES1U_S1Z_JEEENSA_5SM1004TMEM4LOAD26SM100_TMEM_LOAD_32dp32b16xENSA_20SM90_TMA_LOAD_IM2COLENS15_INS16_ILi1ELi4ELi3EEES19_NSU_INSB_IJS1A_S1W_EEENSB_IJS1W_SE_EEEEEEENSA_39AutoVectorizingCopyWithAssumedAlignmentILi128EEENSA_21SM90_TMA_STORE_IM2COLES2H_S2J_S2J_EEEvvEEEEvNT_6ParamsE)
        /*0038*/ 	.word	0x00000008


	//----- nvinfo : EIATTR_MIN_STACK_SIZE
	.align		4
.L_27:
        /*003c*/ 	.byte	0x04, 0x12
        /*003e*/ 	.short	(.L_29 - .L_28)
	.align		4
.L_28:
        /*0040*/ 	.word	index@(_ZN7cutlass13device_kernelINS_4conv6kernel13ConvUniversalINS1_16ConvProblemShapeILNS1_8OperatorE1ELi3EEENS1_10collective14CollectiveConvINS1_47MainloopSm100TmaUmmaWarpSpecializedImplicitGemmILS5_1ELi17ELi3ELi1ELi2EN4cute5tupleIJNSA_1CILi2EEENSC_ILi1EEESE_EEEEENSB_IJNSC_ILi128EEENSC_ILi64EEENSB_IJSI_EEEEEENS_6half_tESL_NSA_8TiledMMAINSA_8MMA_AtomIJNSA_26SM100_MMA_F16BF16_2x1SM_SSISL_SL_fLi128ELi64ELNSA_4UMMA5MajorE0ELSQ_1ELNSP_7ScaleInE0ELSR_0EEEEEENSA_6LayoutINSB_IJSE_SE_SE_EEENSB_IJNSC_ILi0EEESW_SW_EEEEENSB_IJNSA_10UnderscoreESZ_SZ_EEEEENS7_6detail27Sm100ImplicitGemmTileTraitsINSA_25SM100_TMA_2SM_LOAD_IM2COLENSA_14ComposedLayoutINSA_7SwizzleILi3ELi4ELi3EEENSA_18smem_ptr_flag_bitsILi16EEENSU_INSB_IJNSC_ILi8EEESI_EEENSB_IJSI_SE_EEEEEEEvEENS13_INSA_18SM100_TMA_2SM_LOADENS15_INS16_ILi2ELi4ELi3EEES19_NSU_INSB_IJNSC_ILi32EEES1A_EEENSB_IJSE_S1I_EEEEEEEvEEEENS_8epilogue10collective18CollectiveEpilogueINS1P_23Sm100TmaWarpSpecializedILi3ELi2ELi16ELb1ELb0EEEJNSB_IJSI_SI_SJ_EEENSB_IJNSU_ISI_SE_EENSU_INSB_IJNSC_ILi16EEESD_EEES1K_EEEEESL_NSB_IJNSB_IJllllEEESE_SW_EEESL_S21_NS1P_6fusion15FusionCallbacksIS1T_NS22_17LinearCombinationISL_fSL_fLNS_15FloatRoundStyleE2EEES1U_S1Z_JEEENSA_5SM1004TMEM4LOAD26SM100_TMEM_LOAD_32dp32b16xENSA_20SM90_TMA_LOAD_IM2COLENS15_INS16_ILi1ELi4ELi3EEES19_NSU_INSB_IJS1A_S1W_EEENSB_IJS1W_SE_EEEEEEENSA_39AutoVectorizingCopyWithAssumedAlignmentILi128EEENSA_21SM90_TMA_STORE_IM2COLES2H_S2J_S2J_EEEvvEEEEvNT_6ParamsE)
        /*0044*/ 	.word	0x00000008
.L_29:


//--------------------- .nv.compat                --------------------------
	.section	.nv.compat,"",@"SHT_CUDA_COMPAT_INFO"
	.align	4
        /*0000*/ 	.byte	0x02, 0x09, 0x01, 0x00, 0x02, 0x02, 0x02, 0x00, 0x02, 0x05, 0x05, 0x00, 0x03, 0x07, 0x01, 0x01
        /*0010*/ 	.byte	0x02, 0x03, 0x01, 0x00, 0x02, 0x06, 0x01, 0x00, 0x04, 0x0b, 0x08, 0x00, 0x09, 0x00, 0x00, 0x00
        /*0020*/ 	.byte	0x00, 0x00, 0x00, 0x00


//--------------------- .nv.info._ZN7cutlass13device_kernelINS_4conv6kernel13ConvUniversalINS1_16ConvProblemShapeILNS1_8OperatorE1ELi3EEENS1_10collective14CollectiveConvINS1_47MainloopSm100TmaUmmaWarpSpecializedImplicitGemmILS5_1ELi17ELi3ELi1ELi2EN4cute5tupleIJNSA_1CILi2EEENSC_ILi1EEESE_EEEEENSB_IJNSC_ILi128EEENSC_ILi64EEENSB_IJSI_EEEEEENS_6half_tESL_NSA_8TiledMMAINSA_8MMA_AtomIJNSA_26SM100_MMA_F16BF16_2x1SM_SSISL_SL_fLi128ELi64ELNSA_4UMMA5MajorE0ELSQ_1ELNSP_7ScaleInE0ELSR_0EEEEEENSA_6LayoutINSB_IJSE_SE_SE_EEENSB_IJNSC_ILi0EEESW_SW_EEEEENSB_IJNSA_10UnderscoreESZ_SZ_EEEEENS7_6detail27Sm100ImplicitGemmTileTraitsINSA_25SM100_TMA_2SM_LOAD_IM2COLENSA_14ComposedLayoutINSA_7SwizzleILi3ELi4ELi3EEENSA_18smem_ptr_flag_bitsILi16EEENSU_INSB_IJNSC_ILi8EEESI_EEENSB_IJSI_SE_EEEEEEEvEENS13_INSA_18SM100_TMA_2SM_LOADENS15_INS16_ILi2ELi4ELi3EEES19_NSU_INSB_IJNSC_ILi32EEES1A_EEENSB_IJSE_S1I_EEEEEEEvEEEENS_8epilogue10collective18CollectiveEpilogueINS1P_23Sm100TmaWarpSpecializedILi3ELi2ELi16ELb1ELb0EEEJNSB_IJSI_SI_SJ_EEENSB_IJNSU_ISI_SE_EENSU_INSB_IJNSC_ILi16EEESD_EEES1K_EEEEESL_NSB_IJNSB_IJllllEEESE_SW_EEESL_S21_NS1P_6fusion15FusionCallbacksIS1T_NS22_17LinearCombinationISL_fSL_fLNS_15FloatRoundStyleE2EEES1U_S1Z_JEEENSA_5SM1004TMEM4LOAD26SM100_TMEM_LOAD_32dp32b16xENSA_20SM90_TMA_LOAD_IM2COLENS15_INS16_ILi1ELi4ELi3EEES19_NSU_INSB_IJS1A_S1W_EEENSB_IJS1W_SE_EEEEEEENSA_39AutoVectorizingCopyWithAssumedAlignmentILi128EEENSA_21SM90_TMA_STORE_IM2COLES2H_S2J_S2J_EEEvvEEEEvNT_6ParamsE --------------------------
	.section	.nv.info._ZN7cutlass13device_kernelINS_4conv6kernel13ConvUniversalINS1_16ConvProblemShapeILNS1_8OperatorE1ELi3EEENS1_10collective14CollectiveConvINS1_47MainloopSm100TmaUmmaWarpSpecializedImplicitGemmILS5_1ELi17ELi3ELi1ELi2EN4cute5tupleIJNSA_1CILi2EEENSC_ILi1EEESE_EEEEENSB_IJNSC_ILi128EEENSC_ILi64EEENSB_IJSI_EEEEEENS_6half_tESL_NSA_8TiledMMAINSA_8MMA_AtomIJNSA_26SM100_MMA_F16BF16_2x1SM_SSISL_SL_fLi128ELi64ELNSA_4UMMA5MajorE0ELSQ_1ELNSP_7ScaleInE0ELSR_0EEEEEENSA_6LayoutINSB_IJSE_SE_SE_EEENSB_IJNSC_ILi0EEESW_SW_EEEEENSB_IJNSA_10UnderscoreESZ_SZ_EEEEENS7_6detail27Sm100ImplicitGemmTileTraitsINSA_25SM100_TMA_2SM_LOAD_IM2COLENSA_14ComposedLayoutINSA_7SwizzleILi3ELi4ELi3EEENSA_18smem_ptr_flag_bitsILi16EEENSU_INSB_IJNSC_ILi8EEESI_EEENSB_IJSI_SE_EEEEEEEvEENS13_INSA_18SM100_TMA_2SM_LOADENS15_INS16_ILi2ELi4ELi3EEES19_NSU_INSB_IJNSC_ILi32EEES1A_EEENSB_IJSE_S1I_EEEEEEEvEEEENS_8epilogue10collective18CollectiveEpilogueINS1P_23Sm100TmaWarpSpecializedILi3ELi2ELi16ELb1ELb0EEEJNSB_IJSI_SI_SJ_EEENSB_IJNSU_ISI_SE_EENSU_INSB_IJNSC_ILi16EEESD_EEES1K_EEEEESL_NSB_IJNSB_IJllllEEESE_SW_EEESL_S21_NS1P_6fusion15FusionCallbacksIS1T_NS22_17LinearCombinationISL_fSL_fLNS_15FloatRoundStyleE2EEES1U_S1Z_JEEENSA_5SM1004TMEM4LOAD26SM100_TMEM_LOAD_32dp32b16xENSA_20SM90_TMA_LOAD_IM2COLENS15_INS16_ILi1ELi4ELi3EEES19_NSU_INSB_IJS1A_S1W_EEENSB_IJS1W_SE_EEEEEEENSA_39AutoVectorizingCopyWithAssumedAlignmentILi128EEENSA_21SM90_TMA_STORE_IM2COLES2H_S2J_S2J_EEEvvEEEEvNT_6ParamsE,"",@"SHT_CUDA_INFO"
	.sectionflags	@""
	.align	4


	//----- nvinfo : EIATTR_CUDA_API_VERSION
	.align		4
        /*0000*/ 	.byte	0x04, 0x37
        /*0002*/ 	.short	(.L_31 - .L_30)
.L_30:
        /*0004*/ 	.word	0x00000082


	//----- nvinfo : EIATTR_KPARAM_INFO
	.align		4
.L_31:
        /*0008*/ 	.byte	0x04, 0x17
        /*000a*/ 	.short	(.L_33 - .L_32)
.L_32:
        /*000c*/ 	.word	0x00000000
        /*0010*/ 	.short	0x0000
        /*0012*/ 	.short	0x0000
        /*0014*/ 	.byte	0x00, 0xf0, 0x01, 0x24


	//----- nvinfo : EIATTR_AT_ENTRY_FRAGMENTS
	.align		4
.L_33:
        /*0018*/ 	.byte	0x04, 0x4f
        /*001a*/ 	.short	(.L_35 - .L_34)


	//   ....[0]....
.L_34:
        /*001c*/ 	.word	0x00000007


	//----- nvinfo : EIATTR_RESERVED_SMEM_USED
	.align		4
.L_35:
        /*0020*/ 	.byte	0x01, 0x41
	.zero		2


	//----- nvinfo : EIATTR_SPARSE_MMA_MASK
	.align		4
        /*0024*/ 	.byte	0x03, 0x50
        /*0026*/ 	.short	0x0000


	//----- nvinfo : EIATTR_TCGEN05_2CTA_USED
	.align		4
        /*0028*/ 	.byte	0x01, 0x52
	.zero		2


	//----- nvinfo : EIATTR_MAXREG_COUNT
	.align		4
        /*002c*/ 	.byte	0x03, 0x1b
        /*002e*/ 	.short	0x00ff


	//----- nvinfo : EIATTR_NUM_BARRIERS
	.align		4
        /*0030*/ 	.byte	0x02, 0x4c
        /*0032*/ 	.byte	0x07
	.zero		1


	//----- nvinfo : EIATTR_EXTERNS
	.align		4
        /*0034*/ 	.byte	0x04, 0x0f
        /*0036*/ 	.short	(.L_37 - .L_36)


	//   ....[0]....
	.align		4
.L_36:
        /*0038*/ 	.word	index@(__assertfail)


	//----- nvinfo : EIATTR_MERCURY_ISA_VERSION
	.align		4
.L_37:
        /*003c*/ 	.byte	0x03, 0x5f
        /*003e*/ 	.short	0x0101


	//----- nvinfo : EIATTR_INT_WARP_WIDE_INSTR_OFFSETS
	.align		4
        /*0040*/ 	.byte	0x04, 0x31
        /*0042*/ 	.short	(.L_39 - .L_38)


	//   ....[0]....
.L_38:
        /*0044*/ 	.word	0x00000e00


	//   ....[1]....
        /*0048*/ 	.word	0x00000eb0


	//   ....[2]....
        /*004c*/ 	.word	0x00004df0


	//   ....[3]....
        /*0050*/ 	.word	0x00004e10


	//   ....[4]....
        /*0054*/ 	.word	0x00004e40


	//   ....[5]....
        /*0058*/ 	.word	0x00005b60


	//   ....[6]....
        /*005c*/ 	.word	0x00005cc0


	//   ....[7]....
        /*0060*/ 	.word	0x00005d20


	//   ....[8]....
        /*0064*/ 	.word	0x00005ec0


	//   ....[9]....
        /*0068*/ 	.word	0x00005fa0


	//   ....[10]....
        /*006c*/ 	.word	0x00006030


	//----- nvinfo : EIATTR_COOP_GROUP_MASK_REGIDS
	.align		4
.L_39:
        /*0070*/ 	.byte	0x04, 0x29
        /*0072*/ 	.short	(.L_41 - .L_40)


	//   ....[0]....
.L_40:
        /*0074*/ 	.word	0xffffffff


	//   ....[1]....
        /*0078*/ 	.word	0xffffffff


	//   ....[2]....
        /*007c*/ 	.word	0xffffffff


	//   ....[3]....
        /*0080*/ 	.word	0xffffffff


	//   ....[4]....
        /*0084*/ 	.word	0xffffffff


	//   ....[5]....
        /*0088*/ 	.word	0xffffffff


	//   ....[6]....
        /*008c*/ 	.word	0xffffffff


	//   ....[7]....
        /*0090*/ 	.word	0xffffffff


	//   ....[8]....
        /*0094*/ 	.word	0xffffffff


	//   ....[9]....
        /*0098*/ 	.word	0xffffffff


	//   ....[10]....
        /*009c*/ 	.word	0xffffffff


	//   ....[11]....
        /*00a0*/ 	.word	0xffffffff


	//   ....[12]....
        /*00a4*/ 	.word	0xffffffff


	//----- nvinfo : EIATTR_COOP_GROUP_INSTR_OFFSETS
	.align		4
.L_41:
        /*00a8*/ 	.byte	0x04, 0x28
        /*00aa*/ 	.short	(.L_43 - .L_42)


	//   ....[0]....
.L_42:
        /*00ac*/ 	.word	0x000000d0


	//   ....[1]....
        /*00b0*/ 	.word	0x00000540


	//   ....[2]....
        /*00b4*/ 	.word	0x000008b0


	//   ....[3]....
        /*00b8*/ 	.word	0x00000a30


	//   ....[4]....
        /*00bc*/ 	.word	0x00000b30


	//   ....[5]....
        /*00c0*/ 	.word	0x00000c80


	//   ....[6]....
        /*00c4*/ 	.word	0x00000f20


	//   ....[7]....
        /*00c8*/ 	.word	0x00002850


	//   ....[8]....
        /*00cc*/ 	.word	0x00003cc0


	//   ....[9]....
        /*00d0*/ 	.word	0x00004190


	//   ....[10]....
        /*00d4*/ 	.word	0x000041c0


	//   ....[11]....
        /*00d8*/ 	.word	0x00004d00


	//   ....[12]....
        /*00dc*/ 	.word	0x00004f10


	//----- nvinfo : EIATTR_VRC_CTA_INIT_COUNT
	.align		4
.L_43:
        /*00e0*/ 	.byte	0x02, 0x4a
        /*00e2*/ 	.byte	0x80
	.zero		1


	//----- nvinfo : EIATTR_SYSCALL_OFFSETS
	.align		4
        /*00e4*/ 	.byte	0x04, 0x46
        /*00e6*/ 	.short	(.L_45 - .L_44)


	//   ....[0]....
.L_44:
        /*00e8*/ 	.word	0x00006c90


	//   ....[1]....
        /*00ec*/ 	.word	0x00006d80


	//   ....[2]....
        /*00f0*/ 	.word	0x00007740


	//   ....[3]....
        /*00f4*/ 	.word	0x00008110


	//----- nvinfo : EIATTR_MBARRIER_INSTR_OFFSETS
	.align		4
.L_45:
        /*00f8*/ 	.byte	0x04, 0x39
        /*00fa*/ 	.short	(.L_47 - .L_46)


	//   ....[0]....
.L_46:
        /*00fc*/ 	.word	0x00000670
        /*0100*/ 	.word	0x000000ff
        /*0104*/ 	.word	0x00000000
        /*0108*/ 	.short	0x0100
        /*010a*/ 	.byte	0x04
	.zero		1


	//   ....[1]....
        /*010c*/ 	.word	0x00000680
        /*0110*/ 	.word	0x000000ff
        /*0114*/ 	.word	0x00000088
        /*0118*/ 	.short	0x0100
        /*011a*/ 	.byte	0x04
	.zero		1


	//   ....[2]....
        /*011c*/ 	.word	0x00000690
        /*0120*/ 	.word	0x000000ff
        /*0124*/ 	.word	0x00000008
        /*0128*/ 	.short	0x0100
        /*012a*/ 	.byte	0x04
	.zero		1


	//   ....[3]....
        /*012c*/ 	.word	0x000006a0
        /*0130*/ 	.word	0x000000ff
        /*0134*/ 	.word	0x00000090
        /*0138*/ 	.short	0x0100
        /*013a*/ 	.byte	0x04
	.zero		1


	//   ....[4]....
        /*013c*/ 	.word	0x000006b0
        /*0140*/ 	.word	0x000000ff
        /*0144*/ 	.word	0x00000010
        /*0148*/ 	.short	0x0100
        /*014a*/ 	.byte	0x04
	.zero		1


	//   ....[5]....
        /*014c*/ 	.word	0x000006c0
        /*0150*/ 	.word	0x000000ff
        /*0154*/ 	.word	0x00000098
        /*0158*/ 	.short	0x0100
        /*015a*/ 	.byte	0x04
	.zero		1


	//   ....[6]....
        /*015c*/ 	.word	0x000006d0
        /*0160*/ 	.word	0x000000ff
        /*0164*/ 	.word	0x00000018
        /*0168*/ 	.short	0x0100
        /*016a*/ 	.byte	0x04
	.zero		1


	//   ....[7]....
        /*016c*/ 	.word	0x000006e0
        /*0170*/ 	.word	0x000000ff
        /*0174*/ 	.word	0x000000a0
        /*0178*/ 	.short	0x0100
        /*017a*/ 	.byte	0x04
	.zero		1


	//   ....[8]....
        /*017c*/ 	.word	0x000006f0
        /*0180*/ 	.word	0x000000ff
        /*0184*/ 	.word	0x00000020
        /*0188*/ 	.short	0x0100
        /*018a*/ 	.byte	0x04
	.zero		1


	//   ....[9]....
        /*018c*/ 	.word	0x00000700
        /*0190*/ 	.word	0x000000ff
        /*0194*/ 	.word	0x000000a8
        /*0198*/ 	.short	0x0100
        /*019a*/ 	.byte	0x04
	.zero		1


	//   ....[10]....
        /*019c*/ 	.word	0x00000710
        /*01a0*/ 	.word	0x000000ff
        /*01a4*/ 	.word	0x00000028
        /*01a8*/ 	.short	0x0100
        /*01aa*/ 	.byte	0x04
	.zero		1


	//   ....[11]....
        /*01ac*/ 	.word	0x00000720
        /*01b0*/ 	.word	0x000000ff
        /*01b4*/ 	.word	0x000000b0
        /*01b8*/ 	.short	0x0100
        /*01ba*/ 	.byte	0x04
	.zero		1


	//   ....[12]....
        /*01bc*/ 	.word	0x00000730
        /*01c0*/ 	.word	0x000000ff
        /*01c4*/ 	.word	0x00000030
        /*01c8*/ 	.short	0x0100
        /*01ca*/ 	.byte	0x04
	.zero		1


	//   ....[13]....
        /*01cc*/ 	.word	0x00000740
        /*01d0*/ 	.word	0x000000ff
        /*01d4*/ 	.word	0x000000b8
        /*01d8*/ 	.short	0x0100
        /*01da*/ 	.byte	0x04
	.zero		1


	//   ....[14]....
        /*01dc*/ 	.word	0x00000750
        /*01e0*/ 	.word	0x000000ff
        /*01e4*/ 	.word	0x00000038
        /*01e8*/ 	.short	0x0100
        /*01ea*/ 	.byte	0x04
	.zero		1


	//   ....[15]....
        /*01ec*/ 	.word	0x00000760
        /*01f0*/ 	.word	0x000000ff
        /*01f4*/ 	.word	0x000000c0
        /*01f8*/ 	.short	0x0100
        /*01fa*/ 	.byte	0x04
	.zero		1


	//   ....[16]....
        /*01fc*/ 	.word	0x00000770
        /*0200*/ 	.word	0x000000ff
        /*0204*/ 	.word	0x00000040
        /*0208*/ 	.short	0x0100
        /*020a*/ 	.byte	0x04
	.zero		1


	//   ....[17]....
        /*020c*/ 	.word	0x00000780
        /*0210*/ 	.word	0x000000ff
        /*0214*/ 	.word	0x000000c8
        /*0218*/ 	.short	0x0100
        /*021a*/ 	.byte	0x04
	.zero		1


	//   ....[18]....
        /*021c*/ 	.word	0x00000790
        /*0220*/ 	.word	0x000000ff
        /*0224*/ 	.word	0x00000048
        /*0228*/ 	.short	0x0100
        /*022a*/ 	.byte	0x04
	.zero		1


	//   ....[19]....
        /*022c*/ 	.word	0x000007a0
        /*0230*/ 	.word	0x000000ff
        /*0234*/ 	.word	0x000000d0
        /*0238*/ 	.short	0x0100
        /*023a*/ 	.byte	0x04
	.zero		1


	//   ....[20]....
        /*023c*/ 	.word	0x000007b0
        /*0240*/ 	.word	0x000000ff
        /*0244*/ 	.word	0x00000050
        /*0248*/ 	.short	0x0100
        /*024a*/ 	.byte	0x04
	.zero		1


	//   ....[21]....
        /*024c*/ 	.word	0x000007c0
        /*0250*/ 	.word	0x000000ff
        /*0254*/ 	.word	0x000000d8
        /*0258*/ 	.short	0x0100
        /*025a*/ 	.byte	0x04
	.zero		1


	//   ....[22]....
        /*025c*/ 	.word	0x000007d0
        /*0260*/ 	.word	0x000000ff
        /*0264*/ 	.word	0x00000058
        /*0268*/ 	.short	0x0100
        /*026a*/ 	.byte	0x04
	.zero		1


	//   ....[23]....
        /*026c*/ 	.word	0x000007e0
        /*0270*/ 	.word	0x000000ff
        /*0274*/ 	.word	0x000000e0
        /*0278*/ 	.short	0x0100
        /*027a*/ 	.byte	0x04
	.zero		1


	//   ....[24]....
        /*027c*/ 	.word	0x000007f0
        /*0280*/ 	.word	0x000000ff
        /*0284*/ 	.word	0x00000060
        /*0288*/ 	.short	0x0100
        /*028a*/ 	.byte	0x04
	.zero		1


	//   ....[25]....
        /*028c*/ 	.word	0x00000800
        /*0290*/ 	.word	0x000000ff
        /*0294*/ 	.word	0x000000e8
        /*0298*/ 	.short	0x0100
        /*029a*/ 	.byte	0x04
	.zero		1


	//   ....[26]....
        /*029c*/ 	.word	0x00000810
        /*02a0*/ 	.word	0x000000ff
        /*02a4*/ 	.word	0x00000068
        /*02a8*/ 	.short	0x0100
        /*02aa*/ 	.byte	0x04
	.zero		1


	//   ....[27]....
        /*02ac*/ 	.word	0x00000820
        /*02b0*/ 	.word	0x000000ff
        /*02b4*/ 	.word	0x000000f0
        /*02b8*/ 	.short	0x0100
        /*02ba*/ 	.byte	0x04
	.zero		1


	//   ....[28]....
        /*02bc*/ 	.word	0x00000830
        /*02c0*/ 	.word	0x000000ff
        /*02c4*/ 	.word	0x00000070
        /*02c8*/ 	.short	0x0100
        /*02ca*/ 	.byte	0x04
	.zero		1


	//   ....[29]....
        /*02cc*/ 	.word	0x00000840
        /*02d0*/ 	.word	0x000000ff
        /*02d4*/ 	.word	0x000000f8
        /*02d8*/ 	.short	0x0100
        /*02da*/ 	.byte	0x04
	.zero		1


	//   ....[30]....
        /*02dc*/ 	.word	0x00000850
        /*02e0*/ 	.word	0x000000ff
        /*02e4*/ 	.word	0x00000078
        /*02e8*/ 	.short	0x0100
        /*02ea*/ 	.byte	0x04
	.zero		1


	//   ....[31]....
        /*02ec*/ 	.word	0x00000860
        /*02f0*/ 	.word	0x000000ff
        /*02f4*/ 	.word	0x00000100
        /*02f8*/ 	.short	0x0100
        /*02fa*/ 	.byte	0x04
	.zero		1


	//   ....[32]....
        /*02fc*/ 	.word	0x00000870
        /*0300*/ 	.word	0x000000ff
        /*0304*/ 	.word	0x00000080
        /*0308*/ 	.short	0x0100
        /*030a*/ 	.byte	0x04
	.zero		1


	//   ....[33]....
        /*030c*/ 	.word	0x00000880
        /*0310*/ 	.word	0x000000ff
        /*0314*/ 	.word	0x00000108
        /*0318*/ 	.short	0x0100
        /*031a*/ 	.byte	0x04
	.zero		1


	//   ....[34]....
        /*031c*/ 	.word	0x000009c0
        /*0320*/ 	.word	0x000000ff
        /*0324*/ 	.word	0x00000110
        /*0328*/ 	.short	0x0100
        /*032a*/ 	.byte	0x04
	.zero		1


	//   ....[35]....
        /*032c*/ 	.word	0x000009d0
        /*0330*/ 	.word	0x000000ff
        /*0334*/ 	.word	0x00000128
        /*0338*/ 	.short	0x0100
        /*033a*/ 	.byte	0x04
	.zero		1


	//   ....[36]....
        /*033c*/ 	.word	0x000009e0
        /*0340*/ 	.word	0x000000ff
        /*0344*/ 	.word	0x00000118
        /*0348*/ 	.short	0x0100
        /*034a*/ 	.byte	0x04
	.zero		1


	//   ....[37]....
        /*034c*/ 	.word	0x000009f0
        /*0350*/ 	.word	0x000000ff
        /*0354*/ 	.word	0x00000130
        /*0358*/ 	.short	0x0100
        /*035a*/ 	.byte	0x04
	.zero		1


	//   ....[38]....
        /*035c*/ 	.word	0x00000a00
        /*0360*/ 	.word	0x000000ff
        /*0364*/ 	.word	0x00000120
        /*0368*/ 	.short	0x0100
        /*036a*/ 	.byte	0x04
	.zero		1


	//   ....[39]....
        /*036c*/ 	.word	0x00000a10
        /*0370*/ 	.word	0x000000ff
        /*0374*/ 	.word	0x00000138
        /*0378*/ 	.short	0x0100
        /*037a*/ 	.byte	0x04
	.zero		1


	//   ....[40]....
        /*037c*/ 	.word	0x00000b00
        /*0380*/ 	.word	0x000000ff
        /*0384*/ 	.word	0x00000140
        /*0388*/ 	.short	0x0100
        /*038a*/ 	.byte	0x04
	.zero		1


	//   ....[41]....
        /*038c*/ 	.word	0x00000b10
        /*0390*/ 	.word	0x000000ff
        /*0394*/ 	.word	0x00000148
        /*0398*/ 	.short	0x0100
        /*039a*/ 	.byte	0x04
	.zero		1


	//   ....[42]....
        /*039c*/ 	.word	0x00000c50
        /*03a0*/ 	.word	0x000000ff
        /*03a4*/ 	.word	0x00000150
        /*03a8*/ 	.short	0x0100
        /*03aa*/ 	.byte	0x06
	.zero		1


	//   ....[43]....
        /*03ac*/ 	.word	0x00000c60
        /*03b0*/ 	.word	0x000000ff
        /*03b4*/ 	.word	0x00000158
        /*03b8*/ 	.short	0x0100
        /*03ba*/ 	.byte	0x06
	.zero		1


	//   ....[44]....
        /*03bc*/ 	.word	0x00000da0
        /*03c0*/ 	.word	0x000000ff
        /*03c4*/ 	.word	0x00000160
        /*03c8*/ 	.short	0x0100
        /*03ca*/ 	.byte	0x04
	.zero		1


	//   ....[45]....
        /*03cc*/ 	.word	0x00000db0
        /*03d0*/ 	.word	0x000000ff
        /*03d4*/ 	.word	0x00000170
        /*03d8*/ 	.short	0x0100
        /*03da*/ 	.byte	0x04
	.zero		1


	//   ....[46]....
        /*03dc*/ 	.word	0x00000dc0
        /*03e0*/ 	.word	0x000000ff
        /*03e4*/ 	.word	0x00000168
        /*03e8*/ 	.short	0x0100
        /*03ea*/ 	.byte	0x04
	.zero		1


	//   ....[47]....
        /*03ec*/ 	.word	0x00000dd0
        /*03f0*/ 	.word	0x000000ff
        /*03f4*/ 	.word	0x00000178
        /*03f8*/ 	.short	0x0100
        /*03fa*/ 	.byte	0x04
	.zero		1


	//   ....[48]....
        /*03fc*/ 	.word	0x00000ed0
        /*0400*/ 	.word	0x000000ff
        /*0404*/ 	.word	0x00000180
        /*0408*/ 	.short	0x0100
        /*040a*/ 	.byte	0x06
	.zero		1


	//   ....[49]....
        /*040c*/ 	.word	0x00001a30
        /*0410*/ 	.word	0x000000ff
        /*0414*/ 	.word	0x00000088
        /*0418*/ 	.short	0x010a
        /*041a*/ 	.byte	0x04
	.zero		1


	//   ....[50]....
        /*041c*/ 	.word	0x00001d80
        /*0420*/ 	.word	0x000000ff
        /*0424*/ 	.word	0x00000088
        /*0428*/ 	.short	0x010a
        /*042a*/ 	.byte	0x09
	.zero		1


	//   ....[51]....
        /*042c*/ 	.word	0x00001f30
        /*0430*/ 	.word	0x000000ff
        /*0434*/ 	.word	0x00000088
        /*0438*/ 	.short	0x010a
        /*043a*/ 	.byte	0x08
	.zero		1


	//   ....[52]....
        /*043c*/ 	.word	0x00002160
        /*0440*/ 	.word	0x000000ff
        /*0444*/ 	.word	0x00000148
        /*0448*/ 	.short	0x0101
        /*044a*/ 	.byte	0x1e
	.zero		1


	//   ....[53]....
        /*044c*/ 	.word	0x00002190
        /*0450*/ 	.word	0x000000ff
        /*0454*/ 	.word	0x00000088
        /*0458*/ 	.short	0x010a
        /*045a*/ 	.byte	0x04
	.zero		1


	//   ....[54]....
        /*045c*/ 	.word	0x00002470
        /*0460*/ 	.word	0x000000ff
        /*0464*/ 	.word	0x00000088
        /*0468*/ 	.short	0x010a
        /*046a*/ 	.byte	0x09
	.zero		1


	//   ....[55]....
        /*046c*/ 	.word	0x00002620
        /*0470*/ 	.word	0x000000ff
        /*0474*/ 	.word	0x00000088
        /*0478*/ 	.short	0x010a
        /*047a*/ 	.byte	0x08
	.zero		1


	//   ....[56]....
        /*047c*/ 	.word	0x00002860
        /*0480*/ 	.word	0x000000ff
        /*0484*/ 	.word	0x00000150
        /*0488*/ 	.short	0x010a
        /*048a*/ 	.byte	0x1e
	.zero		1


	//   ....[57]....
        /*048c*/ 	.word	0x00002920
        /*0490*/ 	.word	0x000000ff
        /*0494*/ 	.word	0x00000000
        /*0498*/ 	.short	0x0101
        /*049a*/ 	.byte	0x04
	.zero		1


	//   ....[58]....
        /*049c*/ 	.word	0x00002f20
        /*04a0*/ 	.word	0x000000ff
        /*04a4*/ 	.word	0x00000000
        /*04a8*/ 	.short	0x010a
        /*04aa*/ 	.byte	0x04
	.zero		1


	//   ....[59]....
        /*04ac*/ 	.word	0x00002fc0
        /*04b0*/ 	.word	0x000000ff
        /*04b4*/ 	.word	0x00000000
        /*04b8*/ 	.short	0x010a
        /*04ba*/ 	.byte	0x05
	.zero		1


	//   ....[60]....
        /*04bc*/ 	.word	0x00003060
        /*04c0*/ 	.word	0x000000ff
        /*04c4*/ 	.word	0x00000000
        /*04c8*/ 	.short	0x010a
        /*04ca*/ 	.byte	0x05
	.zero		1


	//   ....[61]....
        /*04cc*/ 	.word	0x00003100
        /*04d0*/ 	.word	0x000000ff
        /*04d4*/ 	.word	0x00000000
        /*04d8*/ 	.short	0x010a
        /*04da*/ 	.byte	0x05
	.zero		1


	//   ....[62]....
        /*04dc*/ 	.word	0x000031a0
        /*04e0*/ 	.word	0x000000ff
        /*04e4*/ 	.word	0x00000000
        /*04e8*/ 	.short	0x010a
        /*04ea*/ 	.byte	0x05
	.zero		1


	//   ....[63]....
        /*04ec*/ 	.word	0x00003240
        /*04f0*/ 	.word	0x000000ff
        /*04f4*/ 	.word	0x00000000
        /*04f8*/ 	.short	0x010a
        /*04fa*/ 	.byte	0x05
	.zero		1


	//   ....[64]....
        /*04fc*/ 	.word	0x000032e0
        /*0500*/ 	.word	0x000000ff
        /*0504*/ 	.word	0x00000000
        /*0508*/ 	.short	0x010a
        /*050a*/ 	.byte	0x05
	.zero		1


	//   ....[65]....
        /*050c*/ 	.word	0x00003380
        /*0510*/ 	.word	0x000000ff
        /*0514*/ 	.word	0x00000000
        /*0518*/ 	.short	0x010a
        /*051a*/ 	.byte	0x05
	.zero		1


	//   ....[66]....
        /*051c*/ 	.word	0x00003420
        /*0520*/ 	.word	0x000000ff
        /*0524*/ 	.word	0x00000000
        /*0528*/ 	.short	0x010a
        /*052a*/ 	.byte	0x05
	.zero		1


	//   ....[67]....
        /*052c*/ 	.word	0x000034c0
        /*0530*/ 	.word	0x000000ff
        /*0534*/ 	.word	0x00000000
        /*0538*/ 	.short	0x010a
        /*053a*/ 	.byte	0x05
	.zero		1


	//   ....[68]....
        /*053c*/ 	.word	0x00003560
        /*0540*/ 	.word	0x000000ff
        /*0544*/ 	.word	0x00000000
        /*0548*/ 	.short	0x010a
        /*054a*/ 	.byte	0x05
	.zero		1


	//   ....[69]....
        /*054c*/ 	.word	0x00003600
        /*0550*/ 	.word	0x000000ff
        /*0554*/ 	.word	0x00000000
        /*0558*/ 	.short	0x010a
        /*055a*/ 	.byte	0x05
	.zero		1


	//   ....[70]....
        /*055c*/ 	.word	0x000036a0
        /*0560*/ 	.word	0x000000ff
        /*0564*/ 	.word	0x00000000
        /*0568*/ 	.short	0x010a
        /*056a*/ 	.byte	0x05
	.zero		1


	//   ....[71]....
        /*056c*/ 	.word	0x00003740
        /*0570*/ 	.word	0x000000ff
        /*0574*/ 	.word	0x00000000
        /*0578*/ 	.short	0x010a
        /*057a*/ 	.byte	0x05
	.zero		1


	//   ....[72]....
        /*057c*/ 	.word	0x000037e0
        /*0580*/ 	.word	0x000000ff
        /*0584*/ 	.word	0x00000000
        /*0588*/ 	.short	0x010a
        /*058a*/ 	.byte	0x05
	.zero		1


	//   ....[73]....
        /*058c*/ 	.word	0x00003880
        /*0590*/ 	.word	0x000000ff
        /*0594*/ 	.word	0x00000000
        /*0598*/ 	.short	0x010a
        /*059a*/ 	.byte	0x05
	.zero		1


	//   ....[74]....
        /*059c*/ 	.word	0x00003930
        /*05a0*/ 	.word	0x00000000
        /*05a4*/ 	.word	0x00000000
        /*05a8*/ 	.short	0x010a
        /*05aa*/ 	.byte	0xff
	.zero		1


	//   ....[75]....
        /*05ac*/ 	.word	0x00003a80
        /*05b0*/ 	.word	0x000000ff
        /*05b4*/ 	.word	0x00000158
        /*05b8*/ 	.short	0x010a
        /*05ba*/ 	.byte	0x04
	.zero		1


	//   ....[76]....
        /*05bc*/ 	.word	0x00003b20
        /*05c0*/ 	.word	0x000000ff
        /*05c4*/ 	.word	0x00000150
        /*05c8*/ 	.short	0x010a
        /*05ca*/ 	.byte	0x04
	.zero		1


	//   ....[77]....
        /*05cc*/ 	.word	0x00003bc0
        /*05d0*/ 	.word	0x000000ff
        /*05d4*/ 	.word	0x00000000
        /*05d8*/ 	.short	0x0101
        /*05da*/ 	.byte	0x05
	.zero		1


	//   ....[78]....
        /*05dc*/ 	.word	0x00003c00
        /*05e0*/ 	.word	0x000000ff
        /*05e4*/ 	.word	0x00000158
        /*05e8*/ 	.short	0x0106
        /*05ea*/ 	.byte	0x04
	.zero		1


	//   ....[79]....
        /*05ec*/ 	.word	0x00003c40
        /*05f0*/ 	.word	0x00000000
        /*05f4*/ 	.word	0x00000158
        /*05f8*/ 	.short	0x010a
        /*05fa*/ 	.byte	0xff
	.zero		1


	//   ....[80]....
        /*05fc*/ 	.word	0x00003e90
        /*0600*/ 	.word	0x000000ff
        /*0604*/ 	.word	0x00000008
        /*0608*/ 	.short	0x010a
        /*060a*/ 	.byte	0x05
	.zero		1


	//   ....[81]....
        /*060c*/ 	.word	0x00003eb0
        /*0610*/ 	.word	0x000000ff
        /*0614*/ 	.word	0x00000008
        /*0618*/ 	.short	0x010a
        /*061a*/ 	.byte	0x05
	.zero		1


	//   ....[82]....
        /*061c*/ 	.word	0x00004040
        /*0620*/ 	.word	0x000000ff
        /*0624*/ 	.word	0x00000008
        /*0628*/ 	.short	0x010a
        /*062a*/ 	.byte	0x05
	.zero		1


	//   ....[83]....
        /*062c*/ 	.word	0x00004060
        /*0630*/ 	.word	0x000000ff
        /*0634*/ 	.word	0x00000008
        /*0638*/ 	.short	0x010a
        /*063a*/ 	.byte	0x05
	.zero		1


	//   ....[84]....
        /*063c*/ 	.word	0x00004120
        /*0640*/ 	.word	0x000000ff
        /*0644*/ 	.word	0x00000000
        /*0648*/ 	.short	0x0101
        /*064a*/ 	.byte	0x04
	.zero		1


	//   ....[85]....
        /*064c*/ 	.word	0x000044b0
        /*0650*/ 	.word	0x000000ff
        /*0654*/ 	.word	0x00000150
        /*0658*/ 	.short	0x010a
        /*065a*/ 	.byte	0x14
	.zero		1


	//   ....[86]....
        /*065c*/ 	.word	0x00004550
        /*0660*/ 	.word	0x000000ff
        /*0664*/ 	.word	0x00000000
        /*0668*/ 	.short	0x0101
        /*066a*/ 	.byte	0x22
	.zero		1


	//   ....[87]....
        /*066c*/ 	.word	0x00004590
        /*0670*/ 	.word	0x000000ff
        /*0674*/ 	.word	0x00000170
        /*0678*/ 	.short	0x010a
        /*067a*/ 	.byte	0x19
	.zero		1


	//   ....[88]....
        /*067c*/ 	.word	0x00004630
        /*0680*/ 	.word	0x000000ff
        /*0684*/ 	.word	0x00000000
        /*0688*/ 	.short	0x010a
        /*068a*/ 	.byte	0x04
	.zero		1


	//   ....[89]....
        /*068c*/ 	.word	0x00004680
        /*0690*/ 	.word	0x000000ff
        /*0694*/ 	.word	0x00000000
        /*0698*/ 	.short	0x010a
        /*069a*/ 	.byte	0x12
	.zero		1


	//   ....[90]....
        /*069c*/ 	.word	0x000047d0
        /*06a0*/ 	.word	0x000000ff
        /*06a4*/ 	.word	0x00000000
        /*06a8*/ 	.short	0x010a
        /*06aa*/ 	.byte	0x05
	.zero		1


	//   ....[91]....
        /*06ac*/ 	.word	0x00004b00
        /*06b0*/ 	.word	0x000000ff
        /*06b4*/ 	.word	0x00000000
        /*06b8*/ 	.short	0x010a
        /*06ba*/ 	.byte	0x04
	.zero		1


	//   ....[92]....
        /*06bc*/ 	.word	0x00004ba0
        /*06c0*/ 	.word	0x00000000
        /*06c4*/ 	.word	0x00000000
        /*06c8*/ 	.short	0x010a
        /*06ca*/ 	.byte	0xff
	.zero		1


	//   ....[93]....
        /*06cc*/ 	.word	0x00004be0
        /*06d0*/ 	.word	0x00000000
        /*06d4*/ 	.word	0x00000000
        /*06d8*/ 	.short	0x010a
        /*06da*/ 	.byte	0xff
	.zero		1


	//   ....[94]....
        /*06dc*/ 	.word	0x00004c50
        /*06e0*/ 	.word	0x000000ff
        /*06e4*/ 	.word	0x00000000
        /*06e8*/ 	.short	0x0101
        /*06ea*/ 	.byte	0x04
	.zero		1


	//   ....[95]....
        /*06ec*/ 	.word	0x00004c90
        /*06f0*/ 	.word	0x000000ff
        /*06f4*/ 	.word	0x00000180
        /*06f8*/ 	.short	0x010a
        /*06fa*/ 	.byte	0x14
	.zero		1


	//   ....[96]....
        /*06fc*/ 	.word	0x00004cf0
        /*0700*/ 	.word	0x000000ff
        /*0704*/ 	.word	0x00000000
        /*0708*/ 	.short	0x0101
        /*070a*/ 	.byte	0x04
	.zero		1


	//   ....[97]....
        /*070c*/ 	.word	0x000051f0
        /*0710*/ 	.word	0x000000ff
        /*0714*/ 	.word	0x00000150
        /*0718*/ 	.short	0x010a
        /*071a*/ 	.byte	0x1b
	.zero		1


	//   ....[98]....
        /*071c*/ 	.word	0x00005290
        /*0720*/ 	.word	0x000000ff
        /*0724*/ 	.word	0x00000000
        /*0728*/ 	.short	0x0101
        /*072a*/ 	.byte	0x26
	.zero		1


	//   ....[99]....
        /*072c*/ 	.word	0x000057d0
        /*0730*/ 	.word	0x000000ff
        /*0734*/ 	.word	0x00000148
        /*0738*/ 	.short	0x010a
        /*073a*/ 	.byte	0x1b
	.zero		1


	//   ....[100]....
        /*073c*/ 	.word	0x000059c0
        /*0740*/ 	.word	0x000000ff
        /*0744*/ 	.word	0x00000128
        /*0748*/ 	.short	0x010a
        /*074a*/ 	.byte	0x11
	.zero		1


	//   ....[101]....
        /*074c*/ 	.word	0x00005d80
        /*0750*/ 	.word	0x000000ff
        /*0754*/ 	.word	0x00000110
        /*0758*/ 	.short	0x010b
        /*075a*/ 	.byte	0x11
	.zero		1


	//   ....[102]....
        /*075c*/ 	.word	0x00005d90
        /*0760*/ 	.word	0x000000ff
        /*0764*/ 	.word	0x00000000
        /*0768*/ 	.short	0x0101
        /*076a*/ 	.byte	0x05
	.zero		1


	//   ....[103]....
        /*076c*/ 	.word	0x00005db0
        /*0770*/ 	.word	0x000000ff
        /*0774*/ 	.word	0x00000128
        /*0778*/ 	.short	0x010a
        /*077a*/ 	.byte	0x06
	.zero		1


	//   ....[104]....
        /*077c*/ 	.word	0x00006050
        /*0780*/ 	.word	0x000000ff
        /*0784*/ 	.word	0x00000110
        /*0788*/ 	.short	0x010b
        /*078a*/ 	.byte	0x06
	.zero		1


	//   ....[105]....
        /*078c*/ 	.word	0x00006080
        /*0790*/ 	.word	0x000000ff
        /*0794*/ 	.word	0x00000000
        /*0798*/ 	.short	0x0101
        /*079a*/ 	.byte	0x04
	.zero		1


	//   ....[106]....
        /*079c*/ 	.word	0x000060d0
        /*07a0*/ 	.word	0x000000ff
        /*07a4*/ 	.word	0x00000000
        /*07a8*/ 	.short	0x010a
        /*07aa*/ 	.byte	0x04
	.zero		1


	//   ....[107]....
        /*07ac*/ 	.word	0x00006160
        /*07b0*/ 	.word	0x000000ff
        /*07b4*/ 	.word	0x00000000
        /*07b8*/ 	.short	0x010a
        /*07ba*/ 	.byte	0x05
	.zero		1


	//   ....[108]....
        /*07bc*/ 	.word	0x00006200
        /*07c0*/ 	.word	0x00000000
        /*07c4*/ 	.word	0x00000000
        /*07c8*/ 	.short	0x010a
        /*07ca*/ 	.byte	0xff
	.zero		1


	//   ....[109]....
        /*07cc*/ 	.word	0x00006530
        /*07d0*/ 	.word	0x000000ff
        /*07d4*/ 	.word	0x00000150
        /*07d8*/ 	.short	0x010a
        /*07da*/ 	.byte	0x2d
	.zero		1


	//   ....[110]....
        /*07dc*/ 	.word	0x00006600
        /*07e0*/ 	.word	0x000000ff
        /*07e4*/ 	.word	0x00000000
        /*07e8*/ 	.short	0x0101
        /*07ea*/ 	.byte	0x04
	.zero		1


	//   ....[111]....
        /*07ec*/ 	.word	0x00007230
        /*07f0*/ 	.word	0x00000000
        /*07f4*/ 	.word	0x00000110
        /*07f8*/ 	.short	0x010a
        /*07fa*/ 	.byte	0xff
	.zero		1


	//   ....[112]....
        /*07fc*/ 	.word	0x00007350
        /*0800*/ 	.word	0x0000003a
        /*0804*/ 	.word	0x00000160
        /*0808*/ 	.short	0x010a
        /*080a*/ 	.byte	0xff
	.zero		1


	//   ....[113]....
        /*080c*/ 	.word	0x00007510
        /*0810*/ 	.word	0x00000000
        /*0814*/ 	.word	0x00000110
        /*0818*/ 	.short	0x010a
        /*081a*/ 	.byte	0xff
	.zero		1


	//   ....[114]....
        /*081c*/ 	.word	0x00007620
        /*0820*/ 	.word	0x0000003a
        /*0824*/ 	.word	0x00000160
        /*0828*/ 	.short	0x010a
        /*082a*/ 	.byte	0xff
	.zero		1


	//   ....[115]....
        /*082c*/ 	.word	0x00007e80
        /*0830*/ 	.word	0x00000000
        /*0834*/ 	.word	0x00000000
        /*0838*/ 	.short	0x0101
        /*083a*/ 	.byte	0xff
	.zero		1


	//   ....[116]....
        /*083c*/ 	.word	0x00007e90
        /*0840*/ 	.word	0x00000003
        /*0844*/ 	.word	0x00000110
        /*0848*/ 	.short	0x010a
        /*084a*/ 	.byte	0xff
	.zero		1


	//   ....[117]....
        /*084c*/ 	.word	0x00007f50
        /*0850*/ 	.word	0x00000003
        /*0854*/ 	.word	0x00000110
        /*0858*/ 	.short	0x010a
        /*085a*/ 	.byte	0xff
	.zero		1


	//   ....[118]....
        /*085c*/ 	.word	0x00008200
        /*0860*/ 	.word	0x0000003a
        /*0864*/ 	.word	0x00000000
        /*0868*/ 	.short	0x0101
        /*086a*/ 	.byte	0xff
	.zero		1


	//   ....[119]....
        /*086c*/ 	.word	0x000088a0
        /*0870*/ 	.word	0x00000000
        /*0874*/ 	.word	0x00000000
        /*0878*/ 	.short	0x0101
        /*087a*/ 	.byte	0xff
	.zero		1


	//   ....[120]....
        /*087c*/ 	.word	0x00008b20
        /*0880*/ 	.word	0x000000ff
        /*0884*/ 	.word	0x00000000
        /*0888*/ 	.short	0x0101
        /*088a*/ 	.byte	0x04
	.zero		1


	//   ....[121]....
        /*088c*/ 	.word	0x00008b50
        /*0890*/ 	.word	0x00000000
        /*0894*/ 	.word	0x00000088
        /*0898*/ 	.short	0x010a
        /*089a*/ 	.byte	0xff
	.zero		1


	//   ....[122]....
        /*089c*/ 	.word	0x00008bb0
        /*08a0*/ 	.word	0x00000000
        /*08a4*/ 	.word	0x00000088
        /*08a8*/ 	.short	0x010a
        /*08aa*/ 	.byte	0xff
	.zero		1


	//   ....[123]....
        /*08ac*/ 	.word	0x00008c10
        /*08b0*/ 	.word	0x00000000
        /*08b4*/ 	.word	0x00000150
        /*08b8*/ 	.short	0x010a
        /*08ba*/ 	.byte	0xff
	.zero		1


	//   ....[124]....
        /*08bc*/ 	.word	0x00008c70
        /*08c0*/ 	.word	0x00000000
        /*08c4*/ 	.word	0x00000000
        /*08c8*/ 	.short	0x010a
        /*08ca*/ 	.byte	0xff
	.zero		1


	//   ....[125]....
        /*08cc*/ 	.word	0x00008cd0
        /*08d0*/ 	.word	0x00000000
        /*08d4*/ 	.word	0x00000000
        /*08d8*/ 	.short	0x010a
        /*08da*/ 	.byte	0xff
	.zero		1


	//   ....[126]....
        /*08dc*/ 	.word	0x00008d30
        /*08e0*/ 	.word	0x00000000
        /*08e4*/ 	.word	0x00000000
        /*08e8*/ 	.short	0x010a
        /*08ea*/ 	.byte	0xff
	.zero		1


	//   ....[127]....
        /*08ec*/ 	.word	0x00008d90
        /*08f0*/ 	.word	0x00000000
        /*08f4*/ 	.word	0x00000000
        /*08f8*/ 	.short	0x010a
        /*08fa*/ 	.byte	0xff
	.zero		1


	//   ....[128]....
        /*08fc*/ 	.word	0x00008df0
        /*0900*/ 	.word	0x00000000
        /*0904*/ 	.word	0x00000000
        /*0908*/ 	.short	0x010a
        /*090a*/ 	.byte	0xff
	.zero		1


	//   ....[129]....
        /*090c*/ 	.word	0x00008e50
        /*0910*/ 	.word	0x00000000
        /*0914*/ 	.word	0x00000000
        /*0918*/ 	.short	0x010a
        /*091a*/ 	.byte	0xff
	.zero		1


	//   ....[130]....
        /*091c*/ 	.word	0x00008eb0
        /*0920*/ 	.word	0x00000000
        /*0924*/ 	.word	0x00000000
        /*0928*/ 	.short	0x010a
        /*092a*/ 	.byte	0xff
	.zero		1


	//   ....[131]....
        /*092c*/ 	.word	0x00008f10
        /*0930*/ 	.word	0x00000000
        /*0934*/ 	.word	0x00000000
        /*0938*/ 	.short	0x010a
        /*093a*/ 	.byte	0xff
	.zero		1


	//   ....[132]....
        /*093c*/ 	.word	0x00008f70
        /*0940*/ 	.word	0x00000000
        /*0944*/ 	.word	0x00000000
        /*0948*/ 	.short	0x010a
        /*094a*/ 	.byte	0xff
	.zero		1


	//   ....[133]....
        /*094c*/ 	.word	0x00008fd0
        /*0950*/ 	.word	0x00000000
        /*0954*/ 	.word	0x00000000
        /*0958*/ 	.short	0x010a
        /*095a*/ 	.byte	0xff
	.zero		1


	//   ....[134]....
        /*095c*/ 	.word	0x00009030
        /*0960*/ 	.word	0x00000000
        /*0964*/ 	.word	0x00000000
        /*0968*/ 	.short	0x010a
        /*096a*/ 	.byte	0xff
	.zero		1


	//   ....[135]....
        /*096c*/ 	.word	0x00009090
        /*0970*/ 	.word	0x00000000
        /*0974*/ 	.word	0x00000000
        /*0978*/ 	.short	0x010a
        /*097a*/ 	.byte	0xff
	.zero		1


	//   ....[136]....
        /*097c*/ 	.word	0x000090f0
        /*0980*/ 	.word	0x00000000
        /*0984*/ 	.word	0x00000000
        /*0988*/ 	.short	0x010a
        /*098a*/ 	.byte	0xff
	.zero		1


	//   ....[137]....
        /*098c*/ 	.word	0x00009150
        /*0990*/ 	.word	0x00000000
        /*0994*/ 	.word	0x00000000
        /*0998*/ 	.short	0x010a
        /*099a*/ 	.byte	0xff
	.zero		1


	//   ....[138]....
        /*099c*/ 	.word	0x000091b0
        /*09a0*/ 	.word	0x00000000
        /*09a4*/ 	.word	0x00000000
        /*09a8*/ 	.short	0x010a
        /*09aa*/ 	.byte	0xff
	.zero		1


	//   ....[139]....
        /*09ac*/ 	.word	0x00009210
        /*09b0*/ 	.word	0x00000000
        /*09b4*/ 	.word	0x00000000
        /*09b8*/ 	.short	0x010a
        /*09ba*/ 	.byte	0xff
	.zero		1


	//   ....[140]....
        /*09bc*/ 	.word	0x00009270
        /*09c0*/ 	.word	0x00000004
        /*09c4*/ 	.word	0x00000158
        /*09c8*/ 	.short	0x010a
        /*09ca*/ 	.byte	0xff
	.zero		1


	//   ....[141]....
        /*09cc*/ 	.word	0x000092d0
        /*09d0*/ 	.word	0x00000004
        /*09d4*/ 	.word	0x00000150
        /*09d8*/ 	.short	0x010a
        /*09da*/ 	.byte	0xff
	.zero		1


	//   ....[142]....
        /*09dc*/ 	.word	0x00009330
        /*09e0*/ 	.word	0x00000005
        /*09e4*/ 	.word	0x00000008
        /*09e8*/ 	.short	0x010a
        /*09ea*/ 	.byte	0xff
	.zero		1


	//   ....[143]....
        /*09ec*/ 	.word	0x00009410
        /*09f0*/ 	.word	0x00000003
        /*09f4*/ 	.word	0x00000008
        /*09f8*/ 	.short	0x010a
        /*09fa*/ 	.byte	0xff
	.zero		1


	//   ....[144]....
        /*09fc*/ 	.word	0x00009470
        /*0a00*/ 	.word	0x00000004
        /*0a04*/ 	.word	0x00000150
        /*0a08*/ 	.short	0x010a
        /*0a0a*/ 	.byte	0xff
	.zero		1


	//   ....[145]....
        /*0a0c*/ 	.word	0x000094d0
        /*0a10*/ 	.word	0x00000004
        /*0a14*/ 	.word	0x00000170
        /*0a18*/ 	.short	0x010a
        /*0a1a*/ 	.byte	0xff
	.zero		1


	//   ....[146]....
        /*0a1c*/ 	.word	0x00009530
        /*0a20*/ 	.word	0x00000004
        /*0a24*/ 	.word	0x00000000
        /*0a28*/ 	.short	0x010a
        /*0a2a*/ 	.byte	0xff
	.zero		1


	//   ....[147]....
        /*0a2c*/ 	.word	0x00009590
        /*0a30*/ 	.word	0x00000000
        /*0a34*/ 	.word	0x00000000
        /*0a38*/ 	.short	0x010a
        /*0a3a*/ 	.byte	0xff
	.zero		1


	//   ....[148]....
        /*0a3c*/ 	.word	0x000095f0
        /*0a40*/ 	.word	0x00000000
        /*0a44*/ 	.word	0x00000180
        /*0a48*/ 	.short	0x010a
        /*0a4a*/ 	.byte	0xff
	.zero		1


	//   ....[149]....
        /*0a4c*/ 	.word	0x00009650
        /*0a50*/ 	.word	0x00000000
        /*0a54*/ 	.word	0x00000150
        /*0a58*/ 	.short	0x010a
        /*0a5a*/ 	.byte	0xff
	.zero		1


	//   ....[150]....
        /*0a5c*/ 	.word	0x000096b0
        /*0a60*/ 	.word	0x00000000
        /*0a64*/ 	.word	0x00000148
        /*0a68*/ 	.short	0x010a
        /*0a6a*/ 	.byte	0xff
	.zero		1


	//   ....[151]....
        /*0a6c*/ 	.word	0x00009710
        /*0a70*/ 	.word	0x00000002
        /*0a74*/ 	.word	0x00000128
        /*0a78*/ 	.short	0x010a
        /*0a7a*/ 	.byte	0xff
	.zero		1


	//   ....[152]....
        /*0a7c*/ 	.word	0x00009770
        /*0a80*/ 	.word	0x00000000
        /*0a84*/ 	.word	0x00000128
        /*0a88*/ 	.short	0x010a
        /*0a8a*/ 	.byte	0xff
	.zero		1


	//   ....[153]....
        /*0a8c*/ 	.word	0x000097d0
        /*0a90*/ 	.word	0x00000000
        /*0a94*/ 	.word	0x00000000
        /*0a98*/ 	.short	0x010a
        /*0a9a*/ 	.byte	0xff
	.zero		1


	//   ....[154]....
        /*0a9c*/ 	.word	0x00009830
        /*0aa0*/ 	.word	0x00000000
        /*0aa4*/ 	.word	0x00000000
        /*0aa8*/ 	.short	0x010a
        /*0aaa*/ 	.byte	0xff
	.zero		1


	//   ....[155]....
        /*0aac*/ 	.word	0x00009890
        /*0ab0*/ 	.word	0x00000000
        /*0ab4*/ 	.word	0x00000150
        /*0ab8*/ 	.short	0x010a
        /*0aba*/ 	.byte	0xff
	.zero		1


	//   ....[156]....
        /*0abc*/ 	.word	0x000098e0
        /*0ac0*/ 	.word	0x00000000
        /*0ac4*/ 	.word	0x00000110
        /*0ac8*/ 	.short	0x010a
        /*0aca*/ 	.byte	0xff
	.zero		1


	//   ....[157]....
        /*0acc*/ 	.word	0x00009930
        /*0ad0*/ 	.word	0x0000003a
        /*0ad4*/ 	.word	0x00000160
        /*0ad8*/ 	.short	0x010a
        /*0ada*/ 	.byte	0xff
	.zero		1


	//   ....[158]....
        /*0adc*/ 	.word	0x00009980
        /*0ae0*/ 	.word	0x00000003
        /*0ae4*/ 	.word	0x00000110
        /*0ae8*/ 	.short	0x010a
        /*0aea*/ 	.byte	0xff
	.zero		1


	//----- nvinfo : EIATTR_NUM_MBARRIERS
	.align		4
.L_47:
        /*0aec*/ 	.byte	0x03, 0x38
        /*0aee*/ 	.short	0x0031


	//----- nvinfo : EIATTR_EXIT_INSTR_OFFSETS
	.align		4
        /*0af0*/ 	.byte	0x04, 0x1c
        /*0af2*/ 	.short	(.L_49 - .L_48)


	//   ....[0]....
.L_48:
        /*0af4*/ 	.word	0x00003960


	//   ....[1]....
        /*0af8*/ 	.word	0x00003c10


	//   ....[2]....
        /*0afc*/ 	.word	0x00003c70


	//   ....[3]....
        /*0b00*/ 	.word	0x00004f20


	//   ....[4]....
        /*0b04*/ 	.word	0x00006230


	//   ....[5]....
        /*0b08*/ 	.word	0x00006270


	//   ....[6]....
        /*0b0c*/ 	.word	0x00008a00


	//   ....[7]....
        /*0b10*/ 	.word	0x00008a80


	//   ....[8]....
        /*0b14*/ 	.word	0x00008ab0


	//   ....[9]....
        /*0b18*/ 	.word	0x00008b30


	//----- nvinfo : EIATTR_MAX_THREADS
	.align		4
.L_49:
        /*0b1c*/ 	.byte	0x04, 0x05
        /*0b1e*/ 	.short	(.L_51 - .L_50)
.L_50:
        /*0b20*/ 	.word	0x00000100
        /*0b24*/ 	.word	0x00000001
        /*0b28*/ 	.word	0x00000001


	//----- nvinfo : EIATTR_CRS_STACK_SIZE
	.align		4
.L_51:
        /*0b2c*/ 	.byte	0x04, 0x1e
        /*0b2e*/ 	.short	(.L_53 - .L_52)
.L_52:
        /*0b30*/ 	.word	0x00000000


	//----- nvinfo : EIATTR_CBANK_PARAM_SIZE
	.align		4
.L_53:
        /*0b34*/ 	.byte	0x03, 0x19
        /*0b36*/ 	.short	0x0900


	//----- nvinfo : EIATTR_PARAM_CBANK
	.align		4
        /*0b38*/ 	.byte	0x04, 0x0a
        /*0b3a*/ 	.short	(.L_55 - .L_54)
	.align		4
.L_54:
        /*0b3c*/ 	.word	index@(.nv.constant0._ZN7cutlass13device_kernelINS_4conv6kernel13ConvUniversalINS1_16ConvProblemShapeILNS1_8OperatorE1ELi3EEENS1_10collective14CollectiveConvINS1_47MainloopSm100TmaUmmaWarpSpecializedImplicitGemmILS5_1ELi17ELi3ELi1ELi2EN4cute5tupleIJNSA_1CILi2EEENSC_ILi1EEESE_EEEEENSB_IJNSC_ILi128EEENSC_ILi64EEENSB_IJSI_EEEEEENS_6half_tESL_NSA_8TiledMMAINSA_8MMA_AtomIJNSA_26SM100_MMA_F16BF16_2x1SM_SSISL_SL_fLi128ELi64ELNSA_4UMMA5MajorE0ELSQ_1ELNSP_7ScaleInE0ELSR_0EEEEEENSA_6LayoutINSB_IJSE_SE_SE_EEENSB_IJNSC_ILi0EEESW_SW_EEEEENSB_IJNSA_10UnderscoreESZ_SZ_EEEEENS7_6detail27Sm100ImplicitGemmTileTraitsINSA_25SM100_TMA_2SM_LOAD_IM2COLENSA_14ComposedLayoutINSA_7SwizzleILi3ELi4ELi3EEENSA_18smem_ptr_flag_bitsILi16EEENSU_INSB_IJNSC_ILi8EEESI_EEENSB_IJSI_SE_EEEEEEEvEENS13_INSA_18SM100_TMA_2SM_LOADENS15_INS16_ILi2ELi4ELi3EEES19_NSU_INSB_IJNSC_ILi32EEES1A_EEENSB_IJSE_S1I_EEEEEEEvEEEENS_8epilogue10collective18CollectiveEpilogueINS1P_23Sm100TmaWarpSpecializedILi3ELi2ELi16ELb1ELb0EEEJNSB_IJSI_SI_SJ_EEENSB_IJNSU_ISI_SE_EENSU_INSB_IJNSC_ILi16EEESD_EEES1K_EEEEESL_NSB_IJNSB_IJllllEEESE_SW_EEESL_S21_NS1P_6fusion15FusionCallbacksIS1T_NS22_17LinearCombinationISL_fSL_fLNS_15FloatRoundStyleE2EEES1U_S1Z_JEEENSA_5SM1004TMEM4LOAD26SM100_TMEM_LOAD_32dp32b16xENSA_20SM90_TMA_LOAD_IM2COLENS15_INS16_ILi1ELi4ELi3EEES19_NSU_INSB_IJS1A_S1W_EEENSB_IJS1W_SE_EEEEEEENSA_39AutoVectorizingCopyWithAssumedAlignmentILi128EEENSA_21SM90_TMA_STORE_IM2COLES2H_S2J_S2J_EEEvvEEEEvNT_6ParamsE)
        /*0b40*/ 	.short	0x0380
        /*0b42*/ 	.short	0x0900


	//----- nvinfo : EIATTR_SW_WAR
	.align		4
.L_55:
        /*0b44*/ 	.byte	0x04, 0x36
        /*0b46*/ 	.short	(.L_57 - .L_56)
.L_56:
        /*0b48*/ 	.word	0x00000008
.L_57:


//--------------------- .nv.callgraph             --------------------------
	.section	.nv.callgraph,"",@"SHT_CUDA_CALLGRAPH"
	.align	4
	.sectionentsize	8
	.align		4
        /*0000*/ 	.word	0x00000000
	.align		4
        /*0004*/ 	.word	0xffffffff
	.align		4
        /*0008*/ 	.word	index@(_ZN7cutlass13device_kernelINS_4conv6kernel13ConvUniversalINS1_16ConvProblemShapeILNS1_8OperatorE1ELi3EEENS1_10collective14CollectiveConvINS1_47MainloopSm100TmaUmmaWarpSpecializedImplicitGemmILS5_1ELi17ELi3ELi1ELi2EN4cute5tupleIJNSA_1CILi2EEENSC_ILi1EEESE_EEEEENSB_IJNSC_ILi128EEENSC_ILi64EEENSB_IJSI_EEEEEENS_6half_tESL_NSA_8TiledMMAINSA_8MMA_AtomIJNSA_26SM100_MMA_F16BF16_2x1SM_SSISL_SL_fLi128ELi64ELNSA_4UMMA5MajorE0ELSQ_1ELNSP_7ScaleInE0ELSR_0EEEEEENSA_6LayoutINSB_IJSE_SE_SE_EEENSB_IJNSC_ILi0EEESW_SW_EEEEENSB_IJNSA_10UnderscoreESZ_SZ_EEEEENS7_6detail27Sm100ImplicitGemmTileTraitsINSA_25SM100_TMA_2SM_LOAD_IM2COLENSA_14ComposedLayoutINSA_7SwizzleILi3ELi4ELi3EEENSA_18smem_ptr_flag_bitsILi16EEENSU_INSB_IJNSC_ILi8EEESI_EEENSB_IJSI_SE_EEEEEEEvEENS13_INSA_18SM100_TMA_2SM_LOADENS15_INS16_ILi2ELi4ELi3EEES19_NSU_INSB_IJNSC_ILi32EEES1A_EEENSB_IJSE_S1I_EEEEEEEvEEEENS_8epilogue10collective18CollectiveEpilogueINS1P_23Sm100TmaWarpSpecializedILi3ELi2ELi16ELb1ELb0EEEJNSB_IJSI_SI_SJ_EEENSB_IJNSU_ISI_SE_EENSU_INSB_IJNSC_ILi16EEESD_EEES1K_EEEEESL_NSB_IJNSB_IJllllEEESE_SW_EEESL_S21_NS1P_6fusion15FusionCallbacksIS1T_NS22_17LinearCombinationISL_fSL_fLNS_15FloatRoundStyleE2EEES1U_S1Z_JEEENSA_5SM1004TMEM4LOAD26SM100_TMEM_LOAD_32dp32b16xENSA_20SM90_TMA_LOAD_IM2COLENS15_INS16_ILi1ELi4ELi3EEES19_NSU_INSB_IJS1A_S1W_EEENSB_IJS1W_SE_EEEEEEENSA_39AutoVectorizingCopyWithAssumedAlignmentILi128EEENSA_21SM90_TMA_STORE_IM2COLES2H_S2J_S2J_EEEvvEEEEvNT_6ParamsE)
	.align		4
        /*000c*/ 	.word	index@(__assertfail)
	.align		4
        /*0010*/ 	.word	0x00000000
	.align		4
        /*0014*/ 	.word	0xfffffffe
	.align		4
        /*0018*/ 	.word	0x00000000
	.align		4
        /*001c*/ 	.word	0xfffffffd
	.align		4
        /*0020*/ 	.word	0x00000000
	.align		4
        /*0024*/ 	.word	0xfffffffc


//--------------------- .nv.constant4             --------------------------
	.section	.nv.constant4,"a",@progbits
	.align	8
	.align		8
.nv.constant4:
        /*0000*/ 	.dword	__assertfail
	.align		8
        /*0008*/ 	.dword	__unnamed_1
	.align		8
        /*0010*/ 	.dword	__unnamed_2
	.align		8
        /*0018*/ 	.dword	_ZN39_INTERNAL_b9946f77_4_k_cu_b026da34_31954cuda3std3__45__cpo5beginE
	.align		8
        /*0020*/ 	.dword	_ZN39_INTERNAL_b9946f77_4_k_cu_b026da34_31954cuda3std3__45__cpo3endE
	.align		8
        /*0028*/ 	.dword	_ZN39_INTERNAL_b9946f77_4_k_cu_b026da34_31954cuda3std3__45__cpo6cbeginE
	.align		8
        /*0030*/ 	.dword	_ZN39_INTERNAL_b9946f77_4_k_cu_b026da34_31954cuda3std3__45__cpo4cendE
	.align		8
        /*0038*/ 	.dword	_ZN39_INTERNAL_b9946f77_4_k_cu_b026da34_31954cuda3std3__441_GLOBAL__N__b9946f77_4_k_cu_b026da34_31956ignoreE
	.align		8
        /*0040*/ 	.dword	_ZN39_INTERNAL_b9946f77_4_k_cu_b026da34_31954cuda3std3__419piecewise_constructE
	.align		8
        /*0048*/ 	.dword	_ZN39_INTERNAL_b9946f77_4_k_cu_b026da34_31954cuda3std3__48in_placeE
	.align		8
        /*0050*/ 	.dword	_ZN39_INTERNAL_b9946f77_4_k_cu_b026da34_31954cuda3std6ranges3__45__cpo4swapE
	.align		8
        /*0058*/ 	.dword	_ZN39_INTERNAL_b9946f77_4_k_cu_b026da34_31954cuda3std6ranges3__45__cpo9iter_moveE
	.align		8
        /*0060*/ 	.dword	_ZN39_INTERNAL_b9946f77_4_k_cu_b026da34_31954cute7productE
	.align		8
        /*0068*/ 	.dword	_ZN39_INTERNAL_b9946f77_4_k_cu_b026da34_31954cute1_E
	.align		8
        /*0070*/ 	.dword	$str$27
	.align		8
        /*0078*/ 	.dword	$str$28
	.align		8
        /*0080*/ 	.dword	$str$29
	.align		8
        /*0088*/ 	.dword	$str$30


//--------------------- .text._ZN7cutlass13device_kernelINS_4conv6kernel13ConvUniversalINS1_16ConvProblemShapeILNS1_8OperatorE1ELi3EEENS1_10collective14CollectiveConvINS1_47MainloopSm100TmaUmmaWarpSpecializedImplicitGemmILS5_1ELi17ELi3ELi1ELi2EN4cute5tupleIJNSA_1CILi2EEENSC_ILi1EEESE_EEEEENSB_IJNSC_ILi128EEENSC_ILi64EEENSB_IJSI_EEEEEENS_6half_tESL_NSA_8TiledMMAINSA_8MMA_AtomIJNSA_26SM100_MMA_F16BF16_2x1SM_SSISL_SL_fLi128ELi64ELNSA_4UMMA5MajorE0ELSQ_1ELNSP_7ScaleInE0ELSR_0EEEEEENSA_6LayoutINSB_IJSE_SE_SE_EEENSB_IJNSC_ILi0EEESW_SW_EEEEENSB_IJNSA_10UnderscoreESZ_SZ_EEEEENS7_6detail27Sm100ImplicitGemmTileTraitsINSA_25SM100_TMA_2SM_LOAD_IM2COLENSA_14ComposedLayoutINSA_7SwizzleILi3ELi4ELi3EEENSA_18smem_ptr_flag_bitsILi16EEENSU_INSB_IJNSC_ILi8EEESI_EEENSB_IJSI_SE_EEEEEEEvEENS13_INSA_18SM100_TMA_2SM_LOADENS15_INS16_ILi2ELi4ELi3EEES19_NSU_INSB_IJNSC_ILi32EEES1A_EEENSB_IJSE_S1I_EEEEEEEvEEEENS_8epilogue10collective18CollectiveEpilogueINS1P_23Sm100TmaWarpSpecializedILi3ELi2ELi16ELb1ELb0EEEJNSB_IJSI_SI_SJ_EEENSB_IJNSU_ISI_SE_EENSU_INSB_IJNSC_ILi16EEESD_EEES1K_EEEEESL_NSB_IJNSB_IJllllEEESE_SW_EEESL_S21_NS1P_6fusion15FusionCallbacksIS1T_NS22_17LinearCombinationISL_fSL_fLNS_15FloatRoundStyleE2EEES1U_S1Z_JEEENSA_5SM1004TMEM4LOAD26SM100_TMEM_LOAD_32dp32b16xENSA_20SM90_TMA_LOAD_IM2COLENS15_INS16_ILi1ELi4ELi3EEES19_NSU_INSB_IJS1A_S1W_EEENSB_IJS1W_SE_EEEEEEENSA_39AutoVectorizingCopyWithAssumedAlignmentILi128EEENSA_21SM90_TMA_STORE_IM2COLES2H_S2J_S2J_EEEvvEEEEvNT_6ParamsE --------------------------
	.section	.text._ZN7cutlass13device_kernelINS_4conv6kernel13ConvUniversalINS1_16ConvProblemShapeILNS1_8OperatorE1ELi3EEENS1_10collective14CollectiveConvINS1_47MainloopSm100TmaUmmaWarpSpecializedImplicitGemmILS5_1ELi17ELi3ELi1ELi2EN4cute5tupleIJNSA_1CILi2EEENSC_ILi1EEESE_EEEEENSB_IJNSC_ILi128EEENSC_ILi64EEENSB_IJSI_EEEEEENS_6half_tESL_NSA_8TiledMMAINSA_8MMA_AtomIJNSA_26SM100_MMA_F16BF16_2x1SM_SSISL_SL_fLi128ELi64ELNSA_4UMMA5MajorE0ELSQ_1ELNSP_7ScaleInE0ELSR_0EEEEEENSA_6LayoutINSB_IJSE_SE_SE_EEENSB_IJNSC_ILi0EEESW_SW_EEEEENSB_IJNSA_10UnderscoreESZ_SZ_EEEEENS7_6detail27Sm100ImplicitGemmTileTraitsINSA_25SM100_TMA_2SM_LOAD_IM2COLENSA_14ComposedLayoutINSA_7SwizzleILi3ELi4ELi3EEENSA_18smem_ptr_flag_bitsILi16EEENSU_INSB_IJNSC_ILi8EEESI_EEENSB_IJSI_SE_EEEEEEEvEENS13_INSA_18SM100_TMA_2SM_LOADENS15_INS16_ILi2ELi4ELi3EEES19_NSU_INSB_IJNSC_ILi32EEES1A_EEENSB_IJSE_S1I_EEEEEEEvEEEENS_8epilogue10collective18CollectiveEpilogueINS1P_23Sm100TmaWarpSpecializedILi3ELi2ELi16ELb1ELb0EEEJNSB_IJSI_SI_SJ_EEENSB_IJNSU_ISI_SE_EENSU_INSB_IJNSC_ILi16EEESD_EEES1K_EEEEESL_NSB_IJNSB_IJllllEEESE_SW_EEESL_S21_NS1P_6fusion15FusionCallbacksIS1T_NS22_17LinearCombinationISL_fSL_fLNS_15FloatRoundStyleE2EEES1U_S1Z_JEEENSA_5SM1004TMEM4LOAD26SM100_TMEM_LOAD_32dp32b16xENSA_20SM90_TMA_LOAD_IM2COLENS15_INS16_ILi1ELi4ELi3EEES19_NSU_INSB_IJS1A_S1W_EEENSB_IJS1W_SE_EEEEEEENSA_39AutoVectorizingCopyWithAssumedAlignmentILi128EEENSA_21SM90_TMA_STORE_IM2COLES2H_S2J_S2J_EEEvvEEEEvNT_6ParamsE,"ax",@progbits
	.align	128
.text._ZN7cutlass13device_kernelINS_4conv6kernel13ConvUniversalINS1_16ConvProblemShapeILNS1_8OperatorE1ELi3EEENS1_10collective14CollectiveConvINS1_47MainloopSm100TmaUmmaWarpSpecializedImplicitGemmILS5_1ELi17ELi3ELi1ELi2EN4cute5tupleIJNSA_1CILi2EEENSC_ILi1EEESE_EEEEENSB_IJNSC_ILi128EEENSC_ILi64EEENSB_IJSI_EEEEEENS_6half_tESL_NSA_8TiledMMAINSA_8MMA_AtomIJNSA_26SM100_MMA_F16BF16_2x1SM_SSISL_SL_fLi128ELi64ELNSA_4UMMA5MajorE0ELSQ_1ELNSP_7ScaleInE0ELSR_0EEEEEENSA_6LayoutINSB_IJSE_SE_SE_EEENSB_IJNSC_ILi0EEESW_SW_EEEEENSB_IJNSA_10UnderscoreESZ_SZ_EEEEENS7_6detail27Sm100ImplicitGemmTileTraitsINSA_25SM100_TMA_2SM_LOAD_IM2COLENSA_14ComposedLayoutINSA_7SwizzleILi3ELi4ELi3EEENSA_18smem_ptr_flag_bitsILi16EEENSU_INSB_IJNSC_ILi8EEESI_EEENSB_IJSI_SE_EEEEEEEvEENS13_INSA_18SM100_TMA_2SM_LOADENS15_INS16_ILi2ELi4ELi3EEES19_NSU_INSB_IJNSC_ILi32EEES1A_EEENSB_IJSE_S1I_EEEEEEEvEEEENS_8epilogue10collective18CollectiveEpilogueINS1P_23Sm100TmaWarpSpecializedILi3ELi2ELi16ELb1ELb0EEEJNSB_IJSI_SI_SJ_EEENSB_IJNSU_ISI_SE_EENSU_INSB_IJNSC_ILi16EEESD_EEES1K_EEEEESL_NSB_IJNSB_IJllllEEESE_SW_EEESL_S21_NS1P_6fusion15FusionCallbacksIS1T_NS22_17LinearCombinationISL_fSL_fLNS_15FloatRoundStyleE2EEES1U_S1Z_JEEENSA_5SM1004TMEM4LOAD26SM100_TMEM_LOAD_32dp32b16xENSA_20SM90_TMA_LOAD_IM2COLENS15_INS16_ILi1ELi4ELi3EEES19_NSU_INSB_IJS1A_S1W_EEENSB_IJS1W_SE_EEEEEEENSA_39AutoVectorizingCopyWithAssumedAlignmentILi128EEENSA_21SM90_TMA_STORE_IM2COLES2H_S2J_S2J_EEEvvEEEEvNT_6ParamsE:
        .type           _ZN7cutlass13device_kernelINS_4conv6kernel13ConvUniversalINS1_16ConvProblemShapeILNS1_8OperatorE1ELi3EEENS1_10collective14CollectiveConvINS1_47MainloopSm100TmaUmmaWarpSpecializedImplicitGemmILS5_1ELi17ELi3ELi1ELi2EN4cute5tupleIJNSA_1CILi2EEENSC_ILi1EEESE_EEEEENSB_IJNSC_ILi128EEENSC_ILi64EEENSB_IJSI_EEEEEENS_6half_tESL_NSA_8TiledMMAINSA_8MMA_AtomIJNSA_26SM100_MMA_F16BF16_2x1SM_SSISL_SL_fLi128ELi64ELNSA_4UMMA5MajorE0ELSQ_1ELNSP_7ScaleInE0ELSR_0EEEEEENSA_6LayoutINSB_IJSE_SE_SE_EEENSB_IJNSC_ILi0EEESW_SW_EEEEENSB_IJNSA_10UnderscoreESZ_SZ_EEEEENS7_6detail27Sm100ImplicitGemmTileTraitsINSA_25SM100_TMA_2SM_LOAD_IM2COLENSA_14ComposedLayoutINSA_7SwizzleILi3ELi4ELi3EEENSA_18smem_ptr_flag_bitsILi16EEENSU_INSB_IJNSC_ILi8EEESI_EEENSB_IJSI_SE_EEEEEEEvEENS13_INSA_18SM100_TMA_2SM_LOADENS15_INS16_ILi2ELi4ELi3EEES19_NSU_INSB_IJNSC_ILi32EEES1A_EEENSB_IJSE_S1I_EEEEEEEvEEEENS_8epilogue10collective18CollectiveEpilogueINS1P_23Sm100TmaWarpSpecializedILi3ELi2ELi16ELb1ELb0EEEJNSB_IJSI_SI_SJ_EEENSB_IJNSU_ISI_SE_EENSU_INSB_IJNSC_ILi16EEESD_EEES1K_EEEEESL_NSB_IJNSB_IJllllEEESE_SW_EEESL_S21_NS1P_6fusion15FusionCallbacksIS1T_NS22_17LinearCombinationISL_fSL_fLNS_15FloatRoundStyleE2EEES1U_S1Z_JEEENSA_5SM1004TMEM4LOAD26SM100_TMEM_LOAD_32dp32b16xENSA_20SM90_TMA_LOAD_IM2COLENS15_INS16_ILi1ELi4ELi3EEES19_NSU_INSB_IJS1A_S1W_EEENSB_IJS1W_SE_EEEEEEENSA_39AutoVectorizingCopyWithAssumedAlignmentILi128EEENSA_21SM90_TMA_STORE_IM2COLES2H_S2J_S2J_EEEvvEEEEvNT_6ParamsE,@function
        .size           _ZN7cutlass13device_kernelINS_4conv6kernel13ConvUniversalINS1_16ConvProblemShapeILNS1_8OperatorE1ELi3EEENS1_10collective14CollectiveConvINS1_47MainloopSm100TmaUmmaWarpSpecializedImplicitGemmILS5_1ELi17ELi3ELi1ELi2EN4cute5tupleIJNSA_1CILi2EEENSC_ILi1EEESE_EEEEENSB_IJNSC_ILi128EEENSC_ILi64EEENSB_IJSI_EEEEEENS_6half_tESL_NSA_8TiledMMAINSA_8MMA_AtomIJNSA_26SM100_MMA_F16BF16_2x1SM_SSISL_SL_fLi128ELi64ELNSA_4UMMA5MajorE0ELSQ_1ELNSP_7ScaleInE0ELSR_0EEEEEENSA_6LayoutINSB_IJSE_SE_SE_EEENSB_IJNSC_ILi0EEESW_SW_EEEEENSB_IJNSA_10UnderscoreESZ_SZ_EEEEENS7_6detail27Sm100ImplicitGemmTileTraitsINSA_25SM100_TMA_2SM_LOAD_IM2COLENSA_14ComposedLayoutINSA_7SwizzleILi3ELi4ELi3EEENSA_18smem_ptr_flag_bitsILi16EEENSU_INSB_IJNSC_ILi8EEESI_EEENSB_IJSI_SE_EEEEEEEvEENS13_INSA_18SM100_TMA_2SM_LOADENS15_INS16_ILi2ELi4ELi3EEES19_NSU_INSB_IJNSC_ILi32EEES1A_EEENSB_IJSE_S1I_EEEEEEEvEEEENS_8epilogue10collective18CollectiveEpilogueINS1P_23Sm100TmaWarpSpecializedILi3ELi2ELi16ELb1ELb0EEEJNSB_IJSI_SI_SJ_EEENSB_IJNSU_ISI_SE_EENSU_INSB_IJNSC_ILi16EEESD_EEES1K_EEEEESL_NSB_IJNSB_IJllllEEESE_SW_EEESL_S21_NS1P_6fusion15FusionCallbacksIS1T_NS22_17LinearCombinationISL_fSL_fLNS_15FloatRoundStyleE2EEES1U_S1Z_JEEENSA_5SM1004TMEM4LOAD26SM100_TMEM_LOAD_32dp32b16xENSA_20SM90_TMA_LOAD_IM2COLENS15_INS16_ILi1ELi4ELi3EEES19_NSU_INSB_IJS1A_S1W_EEENSB_IJS1W_SE_EEEEEEENSA_39AutoVectorizingCopyWithAssumedAlignmentILi128EEENSA_21SM90_TMA_STORE_IM2COLES2H_S2J_S2J_EEEvvEEEEvNT_6ParamsE,(.L_x_205 - _ZN7cutlass13device_kernelINS_4conv6kernel13ConvUniversalINS1_16ConvProblemShapeILNS1_8OperatorE1ELi3EEENS1_10collective14CollectiveConvINS1_47MainloopSm100TmaUmmaWarpSpecializedImplicitGemmILS5_1ELi17ELi3ELi1ELi2EN4cute5tupleIJNSA_1CILi2EEENSC_ILi1EEESE_EEEEENSB_IJNSC_ILi128EEENSC_ILi64EEENSB_IJSI_EEEEEENS_6half_tESL_NSA_8TiledMMAINSA_8MMA_AtomIJNSA_26SM100_MMA_F16BF16_2x1SM_SSISL_SL_fLi128ELi64ELNSA_4UMMA5MajorE0ELSQ_1ELNSP_7ScaleInE0ELSR_0EEEEEENSA_6LayoutINSB_IJSE_SE_SE_EEENSB_IJNSC_ILi0EEESW_SW_EEEEENSB_IJNSA_10UnderscoreESZ_SZ_EEEEENS7_6detail27Sm100ImplicitGemmTileTraitsINSA_25SM100_TMA_2SM_LOAD_IM2COLENSA_14ComposedLayoutINSA_7SwizzleILi3ELi4ELi3EEENSA_18smem_ptr_flag_bitsILi16EEENSU_INSB_IJNSC_ILi8EEESI_EEENSB_IJSI_SE_EEEEEEEvEENS13_INSA_18SM100_TMA_2SM_LOADENS15_INS16_ILi2ELi4ELi3EEES19_NSU_INSB_IJNSC_ILi32EEES1A_EEENSB_IJSE_S1I_EEEEEEEvEEEENS_8epilogue10collective18CollectiveEpilogueINS1P_23Sm100TmaWarpSpecializedILi3ELi2ELi16ELb1ELb0EEEJNSB_IJSI_SI_SJ_EEENSB_IJNSU_ISI_SE_EENSU_INSB_IJNSC_ILi16EEESD_EEES1K_EEEEESL_NSB_IJNSB_IJllllEEESE_SW_EEESL_S21_NS1P_6fusion15FusionCallbacksIS1T_NS22_17LinearCombinationISL_fSL_fLNS_15FloatRoundStyleE2EEES1U_S1Z_JEEENSA_5SM1004TMEM4LOAD26SM100_TMEM_LOAD_32dp32b16xENSA_20SM90_TMA_LOAD_IM2COLENS15_INS16_ILi1ELi4ELi3EEES19_NSU_INSB_IJS1A_S1W_EEENSB_IJS1W_SE_EEEEEEENSA_39AutoVectorizingCopyWithAssumedAlignmentILi128EEENSA_21SM90_TMA_STORE_IM2COLES2H_S2J_S2J_EEEvvEEEEvNT_6ParamsE)
        .other          _ZN7cutlass13device_kernelINS_4conv6kernel13ConvUniversalINS1_16ConvProblemShapeILNS1_8OperatorE1ELi3EEENS1_10collective14CollectiveConvINS1_47MainloopSm100TmaUmmaWarpSpecializedImplicitGemmILS5_1ELi17ELi3ELi1ELi2EN4cute5tupleIJNSA_1CILi2EEENSC_ILi1EEESE_EEEEENSB_IJNSC_ILi128EEENSC_ILi64EEENSB_IJSI_EEEEEENS_6half_tESL_NSA_8TiledMMAINSA_8MMA_AtomIJNSA_26SM100_MMA_F16BF16_2x1SM_SSISL_SL_fLi128ELi64ELNSA_4UMMA5MajorE0ELSQ_1ELNSP_7ScaleInE0ELSR_0EEEEEENSA_6LayoutINSB_IJSE_SE_SE_EEENSB_IJNSC_ILi0EEESW_SW_EEEEENSB_IJNSA_10UnderscoreESZ_SZ_EEEEENS7_6detail27Sm100ImplicitGemmTileTraitsINSA_25SM100_TMA_2SM_LOAD_IM2COLENSA_14ComposedLayoutINSA_7SwizzleILi3ELi4ELi3EEENSA_18smem_ptr_flag_bitsILi16EEENSU_INSB_IJNSC_ILi8EEESI_EEENSB_IJSI_SE_EEEEEEEvEENS13_INSA_18SM100_TMA_2SM_LOADENS15_INS16_ILi2ELi4ELi3EEES19_NSU_INSB_IJNSC_ILi32EEES1A_EEENSB_IJSE_S1I_EEEEEEEvEEEENS_8epilogue10collective18CollectiveEpilogueINS1P_23Sm100TmaWarpSpecializedILi3ELi2ELi16ELb1ELb0EEEJNSB_IJSI_SI_SJ_EEENSB_IJNSU_ISI_SE_EENSU_INSB_IJNSC_ILi16EEESD_EEES1K_EEEEESL_NSB_IJNSB_IJllllEEESE_SW_EEESL_S21_NS1P_6fusion15FusionCallbacksIS1T_NS22_17LinearCombinationISL_fSL_fLNS_15FloatRoundStyleE2EEES1U_S1Z_JEEENSA_5SM1004TMEM4LOAD26SM100_TMEM_LOAD_32dp32b16xENSA_20SM90_TMA_LOAD_IM2COLENS15_INS16_ILi1ELi4ELi3EEES19_NSU_INSB_IJS1A_S1W_EEENSB_IJS1W_SE_EEEEEEENSA_39AutoVectorizingCopyWithAssumedAlignmentILi128EEENSA_21SM90_TMA_STORE_IM2COLES2H_S2J_S2J_EEEvvEEEEvNT_6ParamsE,@"STO_CUDA_ENTRY STV_DEFAULT"
_ZN7cutlass13device_kernelINS_4conv6kernel13ConvUniversalINS1_16ConvProblemShapeILNS1_8OperatorE1ELi3EEENS1_10collective14CollectiveConvINS1_47MainloopSm100TmaUmmaWarpSpecializedImplicitGemmILS5_1ELi17ELi3ELi1ELi2EN4cute5tupleIJNSA_1CILi2EEENSC_ILi1EEESE_EEEEENSB_IJNSC_ILi128EEENSC_ILi64EEENSB_IJSI_EEEEEENS_6half_tESL_NSA_8TiledMMAINSA_8MMA_AtomIJNSA_26SM100_MMA_F16BF16_2x1SM_SSISL_SL_fLi128ELi64ELNSA_4UMMA5MajorE0ELSQ_1ELNSP_7ScaleInE0ELSR_0EEEEEENSA_6LayoutINSB_IJSE_SE_SE_EEENSB_IJNSC_ILi0EEESW_SW_EEEEENSB_IJNSA_10UnderscoreESZ_SZ_EEEEENS7_6detail27Sm100ImplicitGemmTileTraitsINSA_25SM100_TMA_2SM_LOAD_IM2COLENSA_14ComposedLayoutINSA_7SwizzleILi3ELi4ELi3EEENSA_18smem_ptr_flag_bitsILi16EEENSU_INSB_IJNSC_ILi8EEESI_EEENSB_IJSI_SE_EEEEEEEvEENS13_INSA_18SM100_TMA_2SM_LOADENS15_INS16_ILi2ELi4ELi3EEES19_NSU_INSB_IJNSC_ILi32EEES1A_EEENSB_IJSE_S1I_EEEEEEEvEEEENS_8epilogue10collective18CollectiveEpilogueINS1P_23Sm100TmaWarpSpecializedILi3ELi2ELi16ELb1ELb0EEEJNSB_IJSI_SI_SJ_EEENSB_IJNSU_ISI_SE_EENSU_INSB_IJNSC_ILi16EEESD_EEES1K_EEEEESL_NSB_IJNSB_IJllllEEESE_SW_EEESL_S21_NS1P_6fusion15FusionCallbacksIS1T_NS22_17LinearCombinationISL_fSL_fLNS_15FloatRoundStyleE2EEES1U_S1Z_JEEENSA_5SM1004TMEM4LOAD26SM100_TMEM_LOAD_32dp32b16xENSA_20SM90_TMA_LOAD_IM2COLENS15_INS16_ILi1ELi4ELi3EEES19_NSU_INSB_IJS1A_S1W_EEENSB_IJS1W_SE_EEEEEEENSA_39AutoVectorizingCopyWithAssumedAlignmentILi128EEENSA_21SM90_TMA_STORE_IM2COLES2H_S2J_S2J_EEEvvEEEEvNT_6ParamsE:
[----:B------:R-:W1:Y:S01]  /*0000*/  LDC R1, c[0x0][0x37c] ;  /* 0x0000df00ff017b82 */ /* 0x000e620000000800 */
[----:B------:R-:W2:Y:S01]  /*0010*/  S2R R53, SR_TID.X ;  /* 0x0000000000357919 */ /* 0x000ea20000002100 */
[----:B------:R-:W3:Y:S06]  /*0020*/  LDCU.64 UR8, c[0x0][0x990] ;  /* 0x00013200ff0877ac */ /* 0x000eec0008000a00 */
[----:B------:R-:W4:Y:S01]  /*0030*/  S2UR UR4, SR_CgaCtaId ;  /* 0x00000000000479c3 */ /* 0x000f220000008800 */
[----:B-1----:R-:W-:Y:S01]  /*0040*/  VIADD R1, R1, 0xfffffff8 ;  /* 0xfffffff801017836 */ /* 0x002fe20000000000 */
[----:B------:R-:W-:-:S02]  /*0050*/  PRMT R45, RZ, 0x7610, R45 ;  /* 0x00007610ff2d7816 */ /* 0x000fc4000000002d */
[----:B------:R-:W-:Y:S02]  /*0060*/  ELECT P1, URZ, PT ;  /* 0x0000000000ff782f */ /* 0x000fe40003820000 */
[----:B------:R-:W-:Y:S01]  /*0070*/  R2UR UR43, R1 ;  /* 0x00000000012b72ca */ /* 0x000fe200000e0000 */
[----:B---3--:R-:W-:-:S04]  /*0080*/  UISETP.NE.U32.AND UP0, UPT, UR8, URZ, UPT ;  /* 0x000000ff0800728c */ /* 0x008fc8000bf05070 */
[----:B------:R-:W-:Y:S02]  /*0090*/  UISETP.NE.AND.EX UP0, UPT, UR9, URZ, UPT, UP0 ;  /* 0x000000ff0900728c */ /* 0x000fe4000bf05300 */
[----:B----4-:R-:W-:Y:S02]  /*00a0*/  ULOP3.LUT UR38, UR4, 0x1, URZ, 0xc0, !UPT ;  /* 0x0000000104267892 */ /* 0x010fe4000f8ec0ff */
[----:B------:R-:W-:Y:S01]  /*00b0*/  ULOP3.LUT UR37, UR4, 0x1, URZ, 0x3c, !UPT ;  /* 0x0000000104257892 */ /* 0x000fe2000f8e3cff */
[----:B--2---:R-:W-:-:S05]  /*00c0*/  SHF.R.U32.HI R46, RZ, 0x5, R53 ;  /* 0x00000005ff2e7819 */ /* 0x004fca0000011635 */
[----:B------:R-:W1:Y:S02]  /*00d0*/  SHFL.IDX PT, R0, R46, RZ, 0x1f ;  /* 0x00001fff2e007589 */ /* 0x000e6400000e0000 */
[----:B-1----:R-:W-:Y:S01]  /*00e0*/  R2UR UR18, R0 ;  /* 0x00000000001272ca */ /* 0x002fe200000e0000 */
[----:B------:R-:W-:-:S14]  /*00f0*/  BRA.U UP0, `(.L_x_0) ;  /* 0x0000000100307547 */ /* 0x000fdc000b800000 */
[----:B------:R-:W1:Y:S02]  /*0100*/  LDCU.64 UR4, c[0x0][0x988] ;  /* 0x00013100ff0477ac */ /* 0x000e640008000a00 */
[----:B-1----:R-:W-:-:S04]  /*0110*/  UISETP.NE.U32.AND UP0, UPT, UR4, URZ, UPT ;  /* 0x000000ff0400728c */ /* 0x002fc8000bf05070 */
[----:B------:R-:W-:-:S09]  /*0120*/  UISETP.NE.AND.EX UP0, UPT, UR5, URZ, UPT, UP0 ;  /* 0x000000ff0500728c */ /* 0x000fd2000bf05300 */
[----:B------:R-:W-:Y:S05]  /*0130*/  BRA.U !UP0, `(.L_x_1) ;  /* 0x0000000108147547 */ /* 0x000fea000b800000 */
[----:B------:R-:W1:Y:S01]  /*0140*/  LDC.64 R26, c[0x0][0x988] ;  /* 0x00026200ff1a7b82 */ /* 0x000e620000000a00 */
[----:B------:R-:W1:Y:S02]  /*0150*/  LDCU.64 UR4, c[0x0][0x358] ;  /* 0x00006b00ff0477ac */ /* 0x000e640008000a00 */
[----:B-1----:R1:W5:Y:S01]  /*0160*/  LDG.E R26, desc[UR4][R26.64] ;  /* 0x000000041a1a7981 */ /* 0x002362000c1e1900 */
[----:B------:R-:W-:Y:S01]  /*0170*/  HFMA2 R45, -RZ, RZ, 0, 5.9604644775390625e-08 ;  /* 0x00000001ff2d7431 */ /* 0x000fe200000001ff */
[----:B------:R-:W-:Y:S05]  /*0180*/  BRA `(.L_x_0) ;  /* 0x00000000000c7947 */ /* 0x000fea0003800000 */
.L_x_1:
[----:B------:R-:W1:Y:S01]  /*0190*/  LDCU UR4, c[0x0][0x980] ;  /* 0x00013000ff0477ac */ /* 0x000e620008000800 */
[----:B------:R-:W-:Y:S01]  /*01a0*/  HFMA2 R45, -RZ, RZ, 0, 5.9604644775390625e-08 ;  /* 0x00000001ff2d7431 */ /* 0x000fe200000001ff */
[----:B-1----:R-:W-:-:S07]  /*01b0*/  MOV R26, UR4 ;  /* 0x00000004001a7c02 */ /* 0x002fce0008000f00 */
.L_x_0:
[----:B------:R-:W2:Y:S02]  /*01c0*/  LDCU.64 UR4, c[0x0][0x9b0] ;  /* 0x00013600ff0477ac */ /* 0x000ea40008000a00 */
[----:B--2---:R-:W-:-:S04]  /*01d0*/  UISETP.NE.U32.AND UP0, UPT, UR4, URZ, UPT ;  /* 0x000000ff0400728c */ /* 0x004fc8000bf05070 */
[----:B------:R-:W-:-:S09]  /*01e0*/  UISETP.NE.AND.EX UP0, UPT, UR5, URZ, UPT, UP0 ;  /* 0x000000ff0500728c */ /* 0x000fd2000bf05300 */
[----:B------:R-:W-:Y:S05]  /*01f0*/  BRA.U UP0, `(.L_x_2) ;  /* 0x0000000100287547 */ /* 0x000fea000b800000 */
[----:B------:R-:W2:Y:S02]  /*0200*/  LDCU.64 UR4, c[0x0][0x9a8] ;  /* 0x00013500ff0477ac */ /* 0x000ea40008000a00 */
[----:B--2---:R-:W-:-:S04]  /*0210*/  UISETP.NE.U32.AND UP0, UPT, UR4, URZ, UPT ;  /* 0x000000ff0400728c */ /* 0x004fc8000bf05070 */
[----:B------:R-:W-:-:S09]  /*0220*/  UISETP.NE.AND.EX UP0, UPT, UR5, URZ, UPT, UP0 ;  /* 0x000000ff0500728c */ /* 0x000fd2000bf05300 */
[----:B------:R-:W-:Y:S05]  /*0230*/  BRA.U !UP0, `(.L_x_3) ;  /* 0x0000000108107547 */ /* 0x000fea000b800000 */
[----:B------:R-:W2:Y:S01]  /*0240*/  LDC.64 R24, c[0x0][0x9a8] ;  /* 0x00026a00ff187b82 */ /* 0x000ea20000000a00 */
[----:B------:R-:W2:Y:S02]  /*0250*/  LDCU.64 UR4, c[0x0][0x358] ;  /* 0x00006b00ff0477ac */ /* 0x000ea40008000a00 */
[----:B--2---:R2:W5:Y:S01]  /*0260*/  LDG.E R24, desc[UR4][R24.64] ;  /* 0x0000000418187981 */ /* 0x004562000c1e1900 */
[----:B------:R-:W-:Y:S05]  /*0270*/  BRA `(.L_x_2) ;  /* 0x0000000000087947 */ /* 0x000fea0003800000 */
.L_x_3:
[----:B------:R-:W2:Y:S02]  /*0280*/  LDCU UR4, c[0x0][0x9a0] ;  /* 0x00013400ff0477ac */ /* 0x000ea40008000800 */
[----:B--2---:R-:W-:Y:S02]  /*0290*/  MOV R24, UR4 ;  /* 0x0000000400187c02 */ /* 0x004fe40008000f00 */
.L_x_2:
[----:B------:R-:W-:Y:S01]  /*02a0*/  IMAD.U32 R0, RZ, RZ, UR18 ;  /* 0x00000012ff007e24 */ /* 0x000fe2000f8e00ff */
[----:B------:R-:W-:Y:S04]  /*02b0*/  BSSY.RECONVERGENT B0, `(.L_x_4) ;  /* 0x000000c000007945 */ /* 0x000fe80003800200 */
[C---:B------:R-:W-:Y:S02]  /*02c0*/  ISETP.NE.OR P2, PT, R0.reuse, 0x1, !P1 ;  /* 0x000000010000780c */ /* 0x040fe40004f45670 */
[----:B------:R-:W-:-:S11]  /*02d0*/  ISETP.NE.OR P0, PT, R0, 0x3, !P1 ;  /* 0x000000030000780c */ /* 0x000fd60004f05670 */
[----:B------:R-:W-:Y:S05]  /*02e0*/  @P2 BRA `(.L_x_5) ;  /* 0x0000000000202947 */ /* 0x000fea0003800000 */
[----:B------:R-:W3:Y:S02]  /*02f0*/  LDCU.64 UR4, c[0x0][0x348] ;  /* 0x00006900ff0477ac */ /* 0x000ee40008000a00 */
[----:B---3--:R-:W-:Y:S02]  /*0300*/  UIADD3 UR6, UP1, UPT, UR4, 0x80, URZ ;  /* 0x0000008004067890 */ /* 0x008fe4000ff3e0ff */
[----:B------:R-:W-:Y:S02]  /*0310*/  UIADD3 UR4, UP0, UPT, UR4, 0x200, URZ ;  /* 0x0000020004047890 */ /* 0x000fe4000ff1e0ff */
[----:B------:R-:W-:Y:S02]  /*0320*/  UIADD3.X UR7, UPT, UPT, URZ, UR5, URZ, UP1, !UPT ;  /* 0x00000005ff077290 */ /* 0x000fe40008ffe4ff */
[----:B------:R-:W-:-:S07]  /*0330*/  UIADD3.X UR5, UPT, UPT, URZ, UR5, URZ, UP0, !UPT ;  /* 0x00000005ff057290 */ /* 0x000fce00087fe4ff */
[----:B------:R3:W-:Y:S02]  /*0340*/  UTMACCTL.PF [UR6] ;  /* 0x00000000060079b9 */ /* 0x0007e40008040000 */
[----:B------:R3:W-:Y:S02]  /*0350*/  UTMACCTL.PF [UR4] ;  /* 0x00000000040079b9 */ /* 0x0007e40008040000 */
[----:B---3--:R-:W-:Y:S01]  /*0360*/  NOP ;  /* 0x0000000000007918 */ /* 0x008fe20000000000 */
.L_x_5:
[----:B------:R-:W-:Y:S05]  /*0370*/  BSYNC.RECONVERGENT B0 ;  /* 0x0000000000007941 */ /* 0x000fea0003800200 */
.L_x_4:
[----:B------:R-:W-:Y:S04]  /*0380*/  BSSY.RECONVERGENT B0, `(.L_x_6) ;  /* 0x000000a000007945 */ /* 0x000fe80003800200 */
        /* <DEDUP_REMOVED lines=9> */
.L_x_7:
[----:B------:R-:W-:Y:S05]  /*0420*/  BSYNC.RECONVERGENT B0 ;  /* 0x0000000000007941 */ /* 0x000fea0003800200 */
.L_x_6:
[----:B------:R-:W3:Y:S01]  /*0430*/  LDCU.64 UR4, c[0x0][0x988] ;  /* 0x00013100ff0477ac */ /* 0x000ee20008000a00 */
[----:B------:R-:W-:Y:S02]  /*0440*/  UISETP.EQ.U32.AND UP2, UPT, UR8, URZ, UPT ;  /* 0x000000ff0800728c */ /* 0x000fe4000bf42070 */
[----:B------:R-:W-:Y:S02]  /*0450*/  UPLOP3.LUT UP3, UPT, UPT, UPT, UPT, 0x80, 0x8 ;  /* 0x000000000008789c */ /* 0x000fe40003f6f070 */
[----:B---3--:R-:W-:-:S04]  /*0460*/  UISETP.NE.U32.AND UP0, UPT, UR4, URZ, UPT ;  /* 0x000000ff0400728c */ /* 0x008fc8000bf05070 */
[----:B------:R-:W-:-:S04]  /*0470*/  UISETP.NE.AND.EX UP1, UPT, UR5, URZ, UPT, UP0 ;  /* 0x000000ff0500728c */ /* 0x000fc8000bf25300 */
[----:B------:R-:W-:-:S04]  /*0480*/  UISETP.EQ.OR.EX UP4, UPT, UR9, URZ, !UP1, UP2 ;  /* 0x000000ff0900728c */ /* 0x000fc8000cf82720 */
[----:B------:R-:W-:-:S06]  /*0490*/  UP2UR UR4, UPR, URZ, 0x10 ;  /* 0x00000010ff047883 */ /* 0x000fcc0008000000 */
[----:B------:R-:W-:Y:S01]  /*04a0*/  MOV R49, UR4 ;  /* 0x0000000400317c02 */ /* 0x000fe20008000f00 */
[----:B------:R-:W-:Y:S06]  /*04b0*/  BRA.U !UP4, `(.L_x_8) ;  /* 0x000000010c207547 */ /* 0x000fec000b800000 */
[----:B------:R-:W-:Y:S01]  /*04c0*/  UISETP.NE.U32.AND UP2, UPT, UR8, URZ, UPT ;  /* 0x000000ff0800728c */ /* 0x000fe2000bf45070 */
[----:B-----5:R-:W-:Y:S01]  /*04d0*/  FSETP.NEU.AND P0, PT, R26, RZ, PT ;  /* 0x000000ff1a00720b */ /* 0x020fe20003f0d000 */
[----:B------:R-:W-:Y:S02]  /*04e0*/  USEL UR4, URZ, 0xffffffff, UP1 ;  /* 0xffffffffff047887 */ /* 0x000fe40008800000 */
[----:B------:R-:W-:-:S10]  /*04f0*/  UISETP.NE.AND.EX UP2, UPT, UR9, URZ, UPT, UP2 ;  /* 0x000000ff0900728c */ /* 0x000fd4000bf45320 */
[----:B------:R-:W-:Y:S01]  /*0500*/  VOTEU.ANY UP0, P0 ;  /* 0x0000000000ff7886 */ /* 0x000fe20000000100 */
[----:B------:R-:W-:-:S04]  /*0510*/  @!UP2 USEL UR4, URZ, 0xffffffff, UP0 ;  /* 0xffffffffff04a887 */ /* 0x000fc80008000000 */
[----:B------:R-:W-:-:S04]  /*0520*/  ULOP3.LUT UR4, UR4, 0x1, URZ, 0xc0, !UPT ;  /* 0x0000000104047892 */ /* 0x000fc8000f8ec0ff */
[----:B------:R-:W-:-:S11]  /*0530*/  UISETP.NE.U32.AND UP3, UPT, UR4, 0x1, UPT ;  /* 0x000000010400788c */ /* 0x000fd6000bf65070 */
.L_x_8:
[----:B------:R-:W3:Y:S01]  /*0540*/  SHFL.IDX PT, R0, R46, RZ, 0x1f ;  /* 0x00001fff2e007589 */ /* 0x000ee200000e0000 */
[----:B------:R-:W-:Y:S02]  /*0550*/  UISETP.NE.AND UP5, UPT, UR18, 0x2, UPT ;  /* 0x000000021200788c */ /* 0x000fe4000bfa5270 */
[----:B------:R-:W-:Y:S02]  /*0560*/  UISETP.NE.AND UP0, UPT, UR18, 0x2, UPT ;  /* 0x000000021200788c */ /* 0x000fe4000bf05270 */
[----:B------:R-:W-:Y:S02]  /*0570*/  UISETP.NE.OR UP2, UPT, UR38, URZ, UP5 ;  /* 0x000000ff2600728c */ /* 0x000fe4000af45670 */
[----:B------:R-:W-:-:S04]  /*0580*/  USEL UR55, URZ, 0x1, UP0 ;  /* 0x00000001ff377887 */ /* 0x000fc80008000000 */
[----:B------:R-:W-:Y:S02]  /*0590*/  PLOP3.LUT P3, PT, P1, PT, UP2, 0xae, 0xea ;  /* 0x0000000000ea781c */ /* 0x000fe40000f6f52e */
[----:B---3--:R-:W-:-:S13]  /*05a0*/  ISETP.NE.AND P0, PT, R0, RZ, PT ;  /* 0x000000ff0000720c */ /* 0x008fda0003f05270 */
[----:B------:R-:W-:Y:S05]  /*05b0*/  @P0 BRA `(.L_x_9) ;  /* 0x0000000000bc0947 */ /* 0x000fea0003800000 */
[----:B------:R-:W-:Y:S01]  /*05c0*/  ELECT P0, URZ, PT ;  /* 0x0000000000ff782f */ /* 0x000fe20003800000 */
[----:B------:R-:W-:-:S12]  /*05d0*/  BSSY.RECONVERGENT B0, `(.L_x_9) ;  /* 0x000002d000007945 */ /* 0x000fd80003800200 */
[----:B------:R-:W-:Y:S05]  /*05e0*/  @!P0 BRA `(.L_x_10) ;  /* 0x0000000000ac8947 */ /* 0x000fea0003800000 */
[----:B------:R-:W3:Y:S01]  /*05f0*/  S2UR UR5, SR_CgaCtaId ;  /* 0x00000000000579c3 */ /* 0x000ee20000008800 */
[----:B------:R-:W-:Y:S01]  /*0600*/  UMOV UR4, 0x400 ;  /* 0x0000040000047882 */ /* 0x000fe20000000000 */
[----:B------:R-:W-:Y:S02]  /*0610*/  UMOV UR6, 0x1 ;  /* 0x0000000100067882 */ /* 0x000fe40000000000 */
[----:B------:R-:W-:-:S04]  /*0620*/  UIADD3 UR6, UPT, UPT, -UR6, 0x100000, URZ ;  /* 0x0010000006067890 */ /* 0x000fc8000fffe1ff */
[----:B------:R-:W-:Y:S02]  /*0630*/  USHF.L.U32 UR7, UR6, 0xb, URZ ;  /* 0x0000000b06077899 */ /* 0x000fe400080006ff */
[----:B------:R-:W-:Y:S02]  /*0640*/  USHF.L.U32 UR6, UR6, 0x1, URZ ;  /* 0x0000000106067899 */ /* 0x000fe400080006ff */
[----:B---3--:R-:W-:Y:S01]  /*0650*/  ULEA UR4, UR5, UR4, 0x18 ;  /* 0x0000000405047291 */ /* 0x008fe2000f8ec0ff */
[----:B------:R-:W3:Y:S11]  /*0660*/  FENCE.VIEW.ASYNC.S ;  /* 0x00000000000073c6 */ /* 0x000ef60000000000 */
[----:B---3--:R3:W4:Y:S01]  /*0670*/  SYNCS.EXCH.64 URZ, [UR4], UR6 ;  /* 0x0000000604ff75b2 */ /* 0x0087220008000100 */
[----:B------:R3:W1:Y:S01]  /*0680*/  SYNCS.EXCH.64 URZ, [UR4+0x88], UR6 ;  /* 0x0000880604ff75b2 */ /* 0x0006620008000100 */
        /* <DEDUP_REMOVED lines=31> */
[----:B------:R3:W1:Y:S02]  /*0880*/  SYNCS.EXCH.64 URZ, [UR4+0x108], UR6 ;  /* 0x0001080604ff75b2 */ /* 0x0006640008000100 */
[----:B---34-:R-:W-:Y:S01]  /*0890*/  NOP ;  /* 0x0000000000007918 */ /* 0x018fe20000000000 */
.L_x_10:
[----:B------:R-:W-:Y:S05]  /*08a0*/  BSYNC.RECONVERGENT B0 ;  /* 0x0000000000007941 */ /* 0x000fea0003800200 */
.L_x_9:
[----:B------:R-:W3:Y:S01]  /*08b0*/  SHFL.IDX PT, R0, R46, RZ, 0x1f ;  /* 0x00001fff2e007589 */ /* 0x000ee200000e0000 */
[----:B------:R-:W-:Y:S01]  /*08c0*/  NOP ;  /* 0x0000000000007918 */ /* 0x000fe20000000000 */
[----:B---3--:R-:W-:-:S13]  /*08d0*/  ISETP.NE.AND P0, PT, R0, 0x1, PT ;  /* 0x000000010000780c */ /* 0x008fda0003f05270 */
[----:B------:R-:W-:Y:S05]  /*08e0*/  @P0 BRA `(.L_x_11) ;  /* 0x0000000000500947 */ /* 0x000fea0003800000 */
[----:B------:R-:W3:Y:S01]  /*08f0*/  S2UR UR5, SR_CgaCtaId ;  /* 0x00000000000579c3 */ /* 0x000ee20000008800 */
[----:B------:R-:W-:Y:S01]  /*0900*/  UMOV UR4, 0x400 ;  /* 0x0000040000047882 */ /* 0x000fe20000000000 */
[----:B------:R-:W-:Y:S01]  /*0910*/  UMOV UR8, 0x20 ;  /* 0x0000002000087882 */ /* 0x000fe20000000000 */
[----:B------:R-:W-:Y:S01]  /*0920*/  UMOV UR6, 0x80 ;  /* 0x0000008000067882 */ /* 0x000fe20000000000 */
[----:B------:R-:W-:-:S04]  /*0930*/  UIADD3 UR8, UPT, UPT, -UR8, 0x100000, URZ ;  /* 0x0010000008087890 */ /* 0x000fc8000fffe1ff */
[----:B------:R-:W-:Y:S02]  /*0940*/  USHF.L.U32 UR9, UR8, 0xb, URZ ;  /* 0x0000000b08097899 */ /* 0x000fe400080006ff */
[----:B------:R-:W-:Y:S02]  /*0950*/  USHF.L.U32 UR8, UR8, 0x1, URZ ;  /* 0x0000000108087899 */ /* 0x000fe400080006ff */
[----:B------:R-:W-:-:S04]  /*0960*/  UIADD3 UR6, UPT, UPT, -UR6, 0x100000, URZ ;  /* 0x0010000006067890 */ /* 0x000fc8000fffe1ff */
[----:B------:R-:W-:Y:S02]  /*0970*/  USHF.L.U32 UR7, UR6, 0xb, URZ ;  /* 0x0000000b06077899 */ /* 0x000fe400080006ff */
[----:B------:R-:W-:Y:S01]  /*0980*/  USHF.L.U32 UR6, UR6, 0x1, URZ ;  /* 0x0000000106067899 */ /* 0x000fe200080006ff */
[----:B------:R-:W-:Y:S01]  /*0990*/  ELECT P0, URZ, PT ;  /* 0x0000000000ff782f */ /* 0x000fe20003800000 */
[----:B---3--:R-:W-:Y:S01]  /*09a0*/  ULEA UR4, UR5, UR4, 0x18 ;  /* 0x0000000405047291 */ /* 0x008fe2000f8ec0ff */
[----:B------:R-:W3:Y:S11]  /*09b0*/  FENCE.VIEW.ASYNC.S ;  /* 0x00000000000073c6 */ /* 0x000ef60000000000 */
[----:B---3--:R3:W4:Y:S01]  /*09c0*/  SYNCS.EXCH.64 URZ, [UR4+0x110], UR8 ;  /* 0x0001100804ff75b2 */ /* 0x0087220008000100 */
[----:B------:R3:W1:Y:S01]  /*09d0*/  SYNCS.EXCH.64 URZ, [UR4+0x128], UR6 ;  /* 0x0001280604ff75b2 */ /* 0x0006620008000100 */
[----:B------:R3:W1:Y:S01]  /*09e0*/  SYNCS.EXCH.64 URZ, [UR4+0x118], UR8 ;  /* 0x0001180804ff75b2 */ /* 0x0006620008000100 */
[----:B------:R3:W1:Y:S01]  /*09f0*/  SYNCS.EXCH.64 URZ, [UR4+0x130], UR6 ;  /* 0x0001300604ff75b2 */ /* 0x0006620008000100 */
[----:B------:R3:W1:Y:S01]  /*0a00*/  SYNCS.EXCH.64 URZ, [UR4+0x120], UR8 ;  /* 0x0001200804ff75b2 */ /* 0x0006620008000100 */
[----:B------:R3:W1:Y:S01]  /*0a10*/  SYNCS.EXCH.64 URZ, [UR4+0x138], UR6 ;  /* 0x0001380604ff75b2 */ /* 0x0006620008000100 */
[----:B------:R-:W-:Y:S01]  /*0a20*/  NOP ;  /* 0x0000000000007918 */ /* 0x000fe20000000000 */
.L_x_11:
[----:B------:R-:W2:Y:S01]  /*0a30*/  SHFL.IDX PT, R0, R46, RZ, 0x1f ;  /* 0x00001fff2e007589 */ /* 0x000ea200000e0000 */
[----:B------:R-:W-:Y:S01]  /*0a40*/  NOP ;  /* 0x0000000000007918 */ /* 0x000fe20000000000 */
[----:B--2---:R-:W-:-:S13]  /*0a50*/  ISETP.NE.AND P0, PT, R0, 0x3, PT ;  /* 0x000000030000780c */ /* 0x004fda0003f05270 */
[----:B------:R-:W-:Y:S05]  /*0a60*/  @P0 BRA `(.L_x_12) ;  /* 0x0000000000300947 */ /* 0x000fea0003800000 */
[----:B------:R-:W2:Y:S01]  /*0a70*/  S2UR UR5, SR_CgaCtaId ;  /* 0x00000000000579c3 */ /* 0x000ea20000008800 */
[----:B---3--:R-:W-:Y:S01]  /*0a80*/  UMOV UR4, 0x400 ;  /* 0x0000040000047882 */ /* 0x008fe20000000000 */
[----:B------:R-:W-:Y:S01]  /*0a90*/  UMOV UR6, 0x20 ;  /* 0x0000002000067882 */ /* 0x000fe20000000000 */
[----:B------:R-:W-:Y:S01]  /*0aa0*/  ELECT P0, URZ, PT ;  /* 0x0000000000ff782f */ /* 0x000fe20003800000 */
[----:B------:R-:W-:-:S04]  /*0ab0*/  UIADD3 UR6, UPT, UPT, -UR6, 0x100000, URZ ;  /* 0x0010000006067890 */ /* 0x000fc8000fffe1ff */
[----:B------:R-:W-:Y:S02]  /*0ac0*/  USHF.L.U32 UR7, UR6, 0xb, URZ ;  /* 0x0000000b06077899 */ /* 0x000fe400080006ff */
[----:B------:R-:W-:Y:S02]  /*0ad0*/  USHF.L.U32 UR6, UR6, 0x1, URZ ;  /* 0x0000000106067899 */ /* 0x000fe400080006ff */
[----:B--2---:R-:W-:Y:S01]  /*0ae0*/  ULEA UR4, UR5, UR4, 0x18 ;  /* 0x0000000405047291 */ /* 0x004fe2000f8ec0ff */
[----:B------:R-:W2:Y:S11]  /*0af0*/  FENCE.VIEW.ASYNC.S ;  /* 0x00000000000073c6 */ /* 0x000eb60000000000 */
[----:B--2---:R2:W3:Y:S01]  /*0b00*/  SYNCS.EXCH.64 URZ, [UR4+0x140], UR6 ;  /* 0x0001400604ff75b2 */ /* 0x0044e20008000100 */
[----:B------:R2:W1:Y:S01]  /*0b10*/  SYNCS.EXCH.64 URZ, [UR4+0x148], UR6 ;  /* 0x0001480604ff75b2 */ /* 0x0004620008000100 */
[----:B------:R-:W-:Y:S01]  /*0b20*/  NOP ;  /* 0x0000000000007918 */ /* 0x000fe20000000000 */
.L_x_12:
[----:B------:R-:W4:Y:S01]  /*0b30*/  SHFL.IDX PT, R0, R46, RZ, 0x1f ;  /* 0x00001fff2e007589 */ /* 0x000f2200000e0000 */
[----:B------:R-:W-:Y:S01]  /*0b40*/  NOP ;  /* 0x0000000000007918 */ /* 0x000fe20000000000 */
[----:B----4-:R-:W-:-:S13]  /*0b50*/  ISETP.NE.AND P0, PT, R0, 0x4, PT ;  /* 0x000000040000780c */ /* 0x010fda0003f05270 */
[----:B------:R-:W-:Y:S05]  /*0b60*/  @P0 BRA `(.L_x_13) ;  /* 0x0000000000440947 */ /* 0x000fea0003800000 */
[----:B------:R-:W4:Y:S01]  /*0b70*/  S2UR UR5, SR_CgaCtaId ;  /* 0x00000000000579c3 */ /* 0x000f220000008800 */
[----:B--23--:R-:W-:Y:S01]  /*0b80*/  UMOV UR4, 0x1e0 ;  /* 0x000001e000047882 */ /* 0x00cfe20000000000 */
[----:B------:R-:W-:Y:S01]  /*0b90*/  UMOV UR6, 0x400 ;  /* 0x0000040000067882 */ /* 0x000fe20000000000 */
[----:B------:R-:W-:Y:S01]  /*0ba0*/  USEL UR4, UR4, 0x1a0, UP3 ;  /* 0x000001a004047887 */ /* 0x000fe20009800000 */
[----:B------:R-:W-:Y:S01]  /*0bb0*/  UMOV UR8, 0x1 ;  /* 0x0000000100087882 */ /* 0x000fe20000000000 */
[----:B------:R-:W-:Y:S01]  /*0bc0*/  ELECT P0, URZ, PT ;  /* 0x0000000000ff782f */ /* 0x000fe20003800000 */
[----:B------:R-:W-:-:S04]  /*0bd0*/  UIADD3 UR8, UPT, UPT, -UR8, 0x100000, URZ ;  /* 0x0010000008087890 */ /* 0x000fc8000fffe1ff */
[----:B------:R-:W-:Y:S02]  /*0be0*/  USHF.L.U32 UR9, UR8, 0xb, URZ ;  /* 0x0000000b08097899 */ /* 0x000fe400080006ff */
[----:B------:R-:W-:Y:S02]  /*0bf0*/  USHF.L.U32 UR8, UR8, 0x1, URZ ;  /* 0x0000000108087899 */ /* 0x000fe400080006ff */
[----:B----4-:R-:W-:Y:S02]  /*0c00*/  ULEA UR6, UR5, UR6, 0x18 ;  /* 0x0000000605067291 */ /* 0x010fe4000f8ec0ff */
[----:B------:R-:W-:-:S04]  /*0c10*/  UIADD3 UR4, UPT, UPT, -UR4, 0x100000, URZ ;  /* 0x0010000004047890 */ /* 0x000fc8000fffe1ff */
[----:B------:R-:W-:Y:S02]  /*0c20*/  USHF.L.U32 UR5, UR4, 0xb, URZ ;  /* 0x0000000b04057899 */ /* 0x000fe400080006ff */
[----:B------:R-:W-:Y:S01]  /*0c30*/  USHF.L.U32 UR4, UR4, 0x1, URZ ;  /* 0x0000000104047899 */ /* 0x000fe200080006ff */
[----:B------:R-:W2:Y:S03]  /*0c40*/  FENCE.VIEW.ASYNC.S ;  /* 0x00000000000073c6 */ /* 0x000ea60000000000 */
[----:B--2---:R4:W2:Y:S08]  /*0c50*/  SYNCS.EXCH.64 URZ, [UR6+0x150], UR8 ;  /* 0x0001500806ff75b2 */ /* 0x0048b00008000100 */
[----:B------:R4:W3:Y:S02]  /*0c60*/  SYNCS.EXCH.64 URZ, [UR6+0x158], UR4 ;  /* 0x0001580406ff75b2 */ /* 0x0008e40008000100 */
[----:B----4-:R-:W-:Y:S01]  /*0c70*/  NOP ;  /* 0x0000000000007918 */ /* 0x010fe20000000000 */
.L_x_13:
[----:B------:R-:W4:Y:S01]  /*0c80*/  SHFL.IDX PT, R0, R46, RZ, 0x1f ;  /* 0x00001fff2e007589 */ /* 0x000f2200000e0000 */
[----:B------:R-:W-:Y:S01]  /*0c90*/  ISETP.NE.OR P1, PT, RZ, UR18, !P1 ;  /* 0x00000012ff007c0c */ /* 0x000fe2000cf25670 */
[----:B------:R-:W-:Y:S01]  /*0ca0*/  NOP ;  /* 0x0000000000007918 */ /* 0x000fe20000000000 */
[----:B----4-:R-:W-:-:S13]  /*0cb0*/  ISETP.NE.AND P0, PT, R0, 0x5, PT ;  /* 0x000000050000780c */ /* 0x010fda0003f05270 */
[----:B------:R-:W-:Y:S05]  /*0cc0*/  @P0 BRA `(.L_x_14) ;  /* 0x0000000000480947 */ /* 0x000fea0003800000 */
[----:B------:R-:W4:Y:S01]  /*0cd0*/  S2UR UR5, SR_CgaCtaId ;  /* 0x00000000000579c3 */ /* 0x000f220000008800 */
[----:B--23--:R-:W-:Y:S01]  /*0ce0*/  UMOV UR4, 0x400 ;  /* 0x0000040000047882 */ /* 0x00cfe20000000000 */
        /* <DEDUP_REMOVED lines=9> */
[----:B----4-:R-:W-:Y:S01]  /*0d80*/  ULEA UR4, UR5, UR4, 0x18 ;  /* 0x0000000405047291 */ /* 0x010fe2000f8ec0ff */
[----:B------:R-:W2:Y:S11]  /*0d90*/  FENCE.VIEW.ASYNC.S ;  /* 0x00000000000073c6 */ /* 0x000eb60000000000 */
[----:B--2---:R4:W2:Y:S01]  /*0da0*/  SYNCS.EXCH.64 URZ, [UR4+0x160], UR6 ;  /* 0x0001600604ff75b2 */ /* 0x0048a20008000100 */
[----:B------:R4:W3:Y:S01]  /*0db0*/  SYNCS.EXCH.64 URZ, [UR4+0x170], UR8 ;  /* 0x0001700804ff75b2 */ /* 0x0008e20008000100 */
[----:B------:R4:W1:Y:S01]  /*0dc0*/  SYNCS.EXCH.64 URZ, [UR4+0x168], UR6 ;  /* 0x0001680604ff75b2 */ /* 0x0008620008000100 */
[----:B------:R4:W1:Y:S02]  /*0dd0*/  SYNCS.EXCH.64 URZ, [UR4+0x178], UR8 ;  /* 0x0001780804ff75b2 */ /* 0x0008640008000100 */
[----:B----4-:R-:W-:Y:S01]  /*0de0*/  NOP ;  /* 0x0000000000007918 */ /* 0x010fe20000000000 */
.L_x_14:
[----:B--23--:R-:W2:Y:S01]  /*0df0*/  S2UR UR7, SR_CgaCtaId ;  /* 0x00000000000779c3 */ /* 0x00cea20000008800 */
[----:B------:R-:W-:Y:S01]  /*0e00*/  VOTEU.ALL UP0, P1 ;  /* 0x0000000000ff7886 */ /* 0x000fe20000800000 */
[----:B------:R-:W-:Y:S01]  /*0e10*/  UMOV UR4, 0x20 ;  /* 0x0000002000047882 */ /* 0x000fe20000000000 */
[----:B------:R-:W-:Y:S01]  /*0e20*/  NOP ;  /* 0x0000000000007918 */ /* 0x000fe20000000000 */
[----:B------:R-:W-:Y:S01]  /*0e30*/  LOP3.LUT R3, R53, 0x1f, RZ, 0xc0, !PT ;  /* 0x0000001f35037812 */ /* 0x000fe200078ec0ff */
[----:B------:R-:W-:Y:S01]  /*0e40*/  UISETP.NE.AND UP4, UPT, UR18, URZ, UPT ;  /* 0x000000ff1200728c */ /* 0x000fe2000bf85270 */
[----:B------:R-:W-:Y:S01]  /*0e50*/  @!UP0 UMOV UR6, 0x400 ;  /* 0x0000040000068882 */ /* 0x000fe20000000000 */
[----:B------:R-:W-:-:S04]  /*0e60*/  @!UP0 UIADD3 UR4, UPT, UPT, -UR4, 0x100000, URZ ;  /* 0x0010000004048890 */ /* 0x000fc8000fffe1ff */
[----:B------:R-:W-:Y:S02]  /*0e70*/  @!UP0 USHF.L.U32 UR5, UR4, 0xb, URZ ;  /* 0x0000000b04058899 */ /* 0x000fe400080006ff */
[----:B------:R-:W-:Y:S02]  /*0e80*/  @!UP0 USHF.L.U32 UR4, UR4, 0x1, URZ ;  /* 0x0000000104048899 */ /* 0x000fe400080006ff */
[----:B--2---:R-:W-:Y:S01]  /*0e90*/  @!UP0 ULEA UR6, UR7, UR6, 0x18 ;  /* 0x0000000607068291 */ /* 0x004fe2000f8ec0ff */
[----:B------:R-:W2:Y:S01]  /*0ea0*/  LDCU UR7, c[0x0][0x36c] ;  /* 0x00006d80ff0777ac */ /* 0x000ea20008000800 */
[----:B------:R-:W-:Y:S01]  /*0eb0*/  VOTEU.ALL UP0, P1 ;  /* 0x0000000000ff7886 */ /* 0x000fe20000800000 */
[----:B------:R-:W3:Y:S09]  /*0ec0*/  FENCE.VIEW.ASYNC.S ;  /* 0x00000000000073c6 */ /* 0x000ef20000000000 */
[----:B---3--:R3:W4:Y:S01]  /*0ed0*/  @!UP0 SYNCS.EXCH.64 URZ, [UR6+0x180], UR4 ;  /* 0x0001800406ff85b2 */ /* 0x0087220008000100 */
[----:B--2---:R-:W-:-:S09]  /*0ee0*/  UISETP.EQ.U32.AND UP6, UPT, UR7, 0x1, UPT ;  /* 0x000000010700788c */ /* 0x004fd2000bfc2070 */
[----:B---3--:R-:W-:Y:S05]  /*0ef0*/  BRA.U !UP6, `(.L_x_15) ;  /* 0x000000010e087547 */ /* 0x008fea000b800000 */
[----:B-1--4-:R-:W-:Y:S01]  /*0f00*/  UCGABAR_ARV ;  /* 0x00000000000079c7 */ /* 0x012fe20008000000 */
[----:B------:R-:W-:Y:S05]  /*0f10*/  BRA `(.L_x_16) ;  /* 0x0000000000047947 */ /* 0x000fea0003800000 */
.L_x_15:
[----:B-1--4-:R-:W-:Y:S01]  /*0f20*/  NOP ;  /* 0x0000000000007918 */ /* 0x012fe20000000000 */
.L_x_16:
[----:B------:R-:W1:Y:S01]  /*0f30*/  S2UR UR22, SR_CTAID.X ;  /* 0x00000000001679c3 */ /* 0x000e620000002500 */
[----:B------:R-:W-:-:S05]  /*0f40*/  CS2R.32 R48, SR_CgaSize ;  /* 0x0000000000307805 */ /* 0x000fca0000008a00 */
[----:B------:R-:W-:-:S05]  /*0f50*/  IMAD R48, R48, -0xa0, RZ ;  /* 0xffffff6030307824 */ /* 0x000fca00078e02ff */
[----:B------:R-:W-:-:S14]  /*0f60*/  R2UR UR5, R48 ;  /* 0x00000000300572ca */ /* 0x000fdc00000e0000 */
[----:B------:R-:W2:Y:S01]  /*0f70*/  LDCU UR5, c[0x0][UR5+0x2b0] ;  /* 0x00005600050577ac */ /* 0x000ea20008000800 */
[----:B------:R-:W-:-:S05]  /*0f80*/  CS2R.32 R48, SR_CgaSize ;  /* 0x0000000000307805 */ /* 0x000fca0000008a00 */
[----:B------:R-:W-:-:S05]  /*0f90*/  IMAD R48, R48, -0xa0, RZ ;  /* 0xffffff6030307824 */ /* 0x000fca00078e02ff */
[----:B------:R-:W-:-:S14]  /*0fa0*/  R2UR UR4, R48 ;  /* 0x00000000300472ca */ /* 0x000fdc00000e0000 */
[----:B------:R-:W3:Y:S01]  /*0fb0*/  LDCU UR4, c[0x0][UR4+0x2b4] ;  /* 0x00005680040477ac */ /* 0x000ee20008000800 */
[----:B------:R-:W4:Y:S01]  /*0fc0*/  S2UR UR19, SR_CTAID.Y ;  /* 0x00000000001379c3 */ /* 0x000f220000002600 */
[----:B------:R-:W-:-:S05]  /*0fd0*/  CS2R.32 R48, SR_CgaSize ;  /* 0x0000000000307805 */ /* 0x000fca0000008a00 */
[----:B------:R-:W-:-:S05]  /*0fe0*/  IMAD R48, R48, -0xa0, RZ ;  /* 0xffffff6030307824 */ /* 0x000fca00078e02ff */
[----:B------:R-:W-:-:S14]  /*0ff0*/  R2UR UR7, R48 ;  /* 0x00000000300772ca */ /* 0x000fdc00000e0000 */
[----:B------:R-:W3:Y:S01]  /*1000*/  LDCU UR7, c[0x0][UR7+0x2a0] ;  /* 0x00005400070777ac */ /* 0x000ee20008000800 */
[----:B------:R-:W-:-:S05]  /*1010*/  CS2R.32 R48, SR_CgaSize ;  /* 0x0000000000307805 */ /* 0x000fca0000008a00 */
[----:B------:R-:W-:-:S05]  /*1020*/  IMAD R48, R48, -0xa0, RZ ;  /* 0xffffff6030307824 */ /* 0x000fca00078e02ff */
[----:B------:R-:W-:-:S14]  /*1030*/  R2UR UR8, R48 ;  /* 0x00000000300872ca */ /* 0x000fdc00000e0000 */
[----:B------:R-:W3:Y:S01]  /*1040*/  LDCU UR8, c[0x0][UR8+0x2a4] ;  /* 0x00005480080877ac */ /* 0x000ee20008000800 */
[----:B------:R-:W3:Y:S01]  /*1050*/  LDCU UR20, c[0x0][0xc24] ;  /* 0x00018480ff1477ac */ /* 0x000ee20008000800 */
[----:B------:R-:W3:Y:S01]  /*1060*/  LDCU UR39, c[0x0][0xc24] ;  /* 0x00018480ff2777ac */ /* 0x000ee20008000800 */
[----:B-1----:R-:W-:Y:S01]  /*1070*/  I2FP.F32.U32 R2, UR22 ;  /* 0x0000001600027c45 */ /* 0x002fe20008201000 */
[----:B------:R-:W1:Y:S04]  /*1080*/  LDCU UR24, c[0x0][0xc30] ;  /* 0x00018600ff1877ac */ /* 0x000e680008000800 */
[----:B--2---:R-:W-:Y:S01]  /*1090*/  FMUL R2, R2, UR5 ;  /* 0x0000000502027c20 */ /* 0x004fe20008400000 */
[----:B----4-:R-:W-:-:S05]  /*10a0*/  I2FP.F32.U32 R0, UR19 ;  /* 0x0000001300007c45 */ /* 0x010fca0008201000 */
[----:B------:R-:W2:Y:S01]  /*10b0*/  F2I.U32.TRUNC.NTZ R2, R2 ;  /* 0x0000000200027305 */ /* 0x000ea2000020f000 */
[----:B---3--:R-:W-:-:S07]  /*10c0*/  FMUL R0, R0, UR4 ;  /* 0x0000000400007c20 */ /* 0x008fce0008400000 */
[----:B------:R-:W3:Y:S01]  /*10d0*/  F2I.U32.TRUNC.NTZ R0, R0 ;  /* 0x0000000000007305 */ /* 0x000ee2000020f000 */
[----:B--2---:R-:W-:Y:S02]  /*10e0*/  R2UR UR4, R2 ;  /* 0x00000000020472ca */ /* 0x004fe400000e0000 */
[----:B------:R-:W-:Y:S02]  /*10f0*/  PRMT R2, RZ, 0x7610, R2 ;  /* 0x00007610ff027816 */ /* 0x000fe40000000002 */
[----:B---3--:R-:W-:Y:S02]  /*1100*/  R2UR UR6, R0 ;  /* 0x00000000000672ca */ /* 0x008fe400000e0000 */
[----:B------:R-:W-:-:S07]  /*1110*/  PRMT R0, RZ, 0x7610, R0 ;  /* 0x00007610ff007816 */ /* 0x000fce0000000000 */
[----:B------:R-:W-:-:S04]  /*1120*/  UIADD3 UR5, UPT, UPT, -UR4, URZ, URZ ;  /* 0x000000ff04057290 */ /* 0x000fc8000fffe1ff */
[----:B------:R-:W-:Y:S02]  /*1130*/  UIMAD UR5, UR7, UR5, UR22 ;  /* 0x00000005070572a4 */ /* 0x000fe4000f8e0216 */
[----:B------:R-:W-:-:S04]  /*1140*/  UIADD3 UR4, UPT, UPT, -UR6, URZ, URZ ;  /* 0x000000ff06047290 */ /* 0x000fc8000fffe1ff */
[----:B------:R-:W-:Y:S01]  /*1150*/  IMAD.U32 R48, RZ, RZ, UR5 ;  /* 0x00000005ff307e24 */ /* 0x000fe2000f8e00ff */
[----:B------:R-:W-:-:S06]  /*1160*/  UIMAD UR4, UR8, UR4, UR19 ;  /* 0x00000004080472a4 */ /* 0x000fcc000f8e0213 */
[----:B------:R-:W-:Y:S01]  /*1170*/  IMAD.U32 R47, RZ, RZ, UR4 ;  /* 0x00000004ff2f7e24 */ /* 0x000fe2000f8e00ff */
[----:B-1----:R-:W-:Y:S06]  /*1180*/  BRA.U UP4, `(.L_x_17) ;  /* 0x0000000104307547 */ /* 0x002fec000b800000 */
[----:B------:R-:W-:Y:S01]  /*1190*/  R2UR UR5, R47 ;  /* 0x000000002f0572ca */ /* 0x000fe200000e0000 */
[----:B------:R-:W-:Y:S01]  /*11a0*/  UMOV UR7, 0x3 ;  /* 0x0000000300077882 */ /* 0x000fe20000000000 */
[----:B------:R-:W-:-:S11]  /*11b0*/  R2UR UR4, R48 ;  /* 0x00000000300472ca */ /* 0x000fd600000e0000 */
[----:B------:R-:W-:-:S04]  /*11c0*/  UISETP.NE.AND UP0, UPT, UR5, URZ, UPT ;  /* 0x000000ff0500728c */ /* 0x000fc8000bf05270 */
[----:B------:R-:W-:Y:S02]  /*11d0*/  UISETP.LT.U32.OR UP0, UPT, UR4, 0x2, !UP0 ;  /* 0x000000020400788c */ /* 0x000fe4000c701470 */
[----:B------:R-:W-:Y:S02]  /*11e0*/  ULOP3.LUT UR4, UR4, 0xfffffffe, URZ, 0xc0, !UPT ;  /* 0xfffffffe04047892 */ /* 0x000fe4000f8ec0ff */
[----:B------:R-:W-:Y:S02]  /*11f0*/  USEL UR6, URZ, 0x1, !UP0 ;  /* 0x00000001ff067887 */ /* 0x000fe4000c000000 */
[----:B------:R-:W-:Y:S02]  /*1200*/  USEL UR5, URZ, 0x2, !UP0 ;  /* 0x00000002ff057887 */ /* 0x000fe4000c000000 */
[----:B------:R-:W-:Y:S02]  /*1210*/  USHF.L.U32 UR4, UR7, UR4, URZ ;  /* 0x0000000407047299 */ /* 0x000fe400080006ff */
[----:B------:R-:W-:-:S04]  /*1220*/  UIADD3 UR5, UPT, UPT, UR6, UR5, URZ ;  /* 0x0000000506057290 */ /* 0x000fc8000fffe0ff */
[----:B------:R-:W-:Y:S02]  /*1230*/  IMAD.U32 R0, RZ, RZ, UR4 ;  /* 0x00000004ff007e24 */ /* 0x000fe4000f8e00ff */
[----:B------:R-:W-:-:S07]  /*1240*/  IMAD.U32 R2, RZ, RZ, UR5 ;  /* 0x00000005ff027e24 */ /* 0x000fce000f8e00ff */
.L_x_17:
[----:B------:R-:W1:Y:S01]  /*1250*/  S2UR UR46, SR_CTAID.Z ;  /* 0x00000000002e79c3 */ /* 0x000e620000002700 */
[----:B------:R-:W-:Y:S01]  /*1260*/  UISETP.GE.AND UP0, UPT, UR20, 0x1, UPT ;  /* 0x000000011400788c */ /* 0x000fe2000bf06270 */
[----:B------:R-:W-:-:S08]  /*1270*/  UMOV UR44, UR22 ;  /* 0x00000016002c7c82 */ /* 0x000fd00008000000 */
[----:B------:R-:W-:Y:S05]  /*1280*/  BRA.U !UP0, `(.L_x_18) ;  /* 0x0000000108d47547 */ /* 0x000fea000b800000 */
[----:B------:R-:W2:Y:S01]  /*1290*/  LDCU.128 UR12, c[0x0][0xc10] ;  /* 0x00018200ff0c77ac */ /* 0x000ea20008000c00 */
[----:B------:R-:W3:Y:S01]  /*12a0*/  LDCU UR21, c[0x0][0xc0c] ;  /* 0x00018180ff1577ac */ /* 0x000ee20008000800 */
[----:B------:R-:W4:Y:S01]  /*12b0*/  LDCU UR6, c[0x0][0x370] ;  /* 0x00006e00ff0677ac */ /* 0x000f220008000800 */
[----:B------:R-:W1:Y:S01]  /*12c0*/  LDCU UR7, c[0x0][0x374] ;  /* 0x00006e80ff0777ac */ /* 0x000e620008000800 */
[----:B------:R-:W1:Y:S01]  /*12d0*/  LDCU UR23, c[0x0][0xc20] ;  /* 0x00018400ff1777ac */ /* 0x000e620008000800 */
[----:B--2---:R-:W-:Y:S02]  /*12e0*/  UIMAD.WIDE.U32 UR4, UR22, UR12, URZ ;  /* 0x0000000c160472a5 */ /* 0x004fe4000f8e00ff */
[----:B---3--:R-:W-:Y:S01]  /*12f0*/  UISETP.NE.AND UP0, UPT, UR21, 0x1, UPT ;  /* 0x000000011500788c */ /* 0x008fe2000bf05270 */
[----:B------:R-:W2:Y:S01]  /*1300*/  LDCU.64 UR8, c[0x0][0xc28] ;  /* 0x00018500ff0877ac */ /* 0x000ea20008000a00 */
[----:B----4-:R-:W-:-:S03]  /*1310*/  UIMAD.WIDE.U32 UR10, UR6, UR12, URZ ;  /* 0x0000000c060a72a5 */ /* 0x010fc6000f8e00ff */
[----:B------:R-:W-:Y:S01]  /*1320*/  UMOV UR4, UR5 ;  /* 0x0000000500047c82 */ /* 0x000fe20008000000 */
[----:B------:R-:W-:Y:S02]  /*1330*/  UISETP.NE.AND UP2, UPT, UR20, 0x1, UPT ;  /* 0x000000011400788c */ /* 0x000fe4000bf45270 */
[----:B------:R-:W-:Y:S01]  /*1340*/  USHF.R.U32.HI UR4, URZ, UR13, UR4 ;  /* 0x0000000dff047299 */ /* 0x000fe20008011604 */
[----:B------:R-:W-:Y:S01]  /*1350*/  UMOV UR10, UR11 ;  /* 0x0000000b000a7c82 */ /* 0x000fe20008000000 */
[----:B------:R-:W-:Y:S02]  /*1360*/  UIMAD.WIDE.U32 UR16, UR19, UR15, URZ ;  /* 0x0000000f131072a5 */ /* 0x000fe4000f8e00ff */
[----:B------:R-:W-:Y:S02]  /*1370*/  USEL UR5, UR22, UR4, !UP0 ;  /* 0x0000000416057287 */ /* 0x000fe4000c000000 */
[----:B------:R-:W-:Y:S02]  /*1380*/  @UP0 USHF.R.U32.HI UR6, URZ, UR13, UR10 ;  /* 0x0000000dff060299 */ /* 0x000fe4000801160a */
[----:B------:R-:W-:-:S02]  /*1390*/  UISETP.NE.AND UP0, UPT, UR14, 0x1, UPT ;  /* 0x000000010e00788c */ /* 0x000fc4000bf05270 */
[----:B-1----:R-:W-:Y:S02]  /*13a0*/  UIMAD.WIDE.U32 UR10, UR7, UR15, URZ ;  /* 0x0000000f070a72a5 */ /* 0x002fe4000f8e00ff */
[----:B--2---:R-:W-:Y:S01]  /*13b0*/  UIMAD.WIDE.U32 UR12, UR6, UR8, URZ ;  /* 0x00000008060c72a5 */ /* 0x004fe2000f8e00ff */
[----:B------:R-:W-:Y:S01]  /*13c0*/  UMOV UR4, UR17 ;  /* 0x0000001100047c82 */ /* 0x000fe20008000000 */
[----:B------:R-:W-:-:S03]  /*13d0*/  UIADD3 UR44, UPT, UPT, -UR5, URZ, URZ ;  /* 0x000000ff052c7290 */ /* 0x000fc6000fffe1ff */
[----:B------:R-:W-:Y:S01]  /*13e0*/  UMOV UR10, UR11 ;  /* 0x0000000b000a7c82 */ /* 0x000fe20008000000 */
[----:B------:R-:W-:Y:S02]  /*13f0*/  USHF.R.U32.HI UR4, URZ, UR23, UR4 ;  /* 0x00000017ff047299 */ /* 0x000fe40008011604 */
[----:B------:R-:W-:Y:S01]  /*1400*/  @UP0 USHF.R.U32.HI UR7, URZ, UR23, UR10 ;  /* 0x00000017ff070299 */ /* 0x000fe2000801160a */
[----:B------:R-:W-:Y:S01]  /*1410*/  UMOV UR12, UR13 ;  /* 0x0000000d000c7c82 */ /* 0x000fe20008000000 */
[----:B------:R-:W-:Y:S02]  /*1420*/  USEL UR4, UR19, UR4, !UP0 ;  /* 0x0000000413047287 */ /* 0x000fe4000c000000 */
[----:B------:R-:W-:Y:S02]  /*1430*/  UIMAD.WIDE.U32 UR10, UR7, UR8, URZ ;  /* 0x00000008070a72a5 */ /* 0x000fe4000f8e00ff */
[----:B------:R-:W-:Y:S02]  /*1440*/  @UP2 USHF.R.U32.HI UR6, URZ, UR9, UR12 ;  /* 0x00000009ff062299 */ /* 0x000fe4000801160c */
[----:B------:R-:W-:-:S02]  /*1450*/  UIMAD.WIDE.U32 UR12, UR4, UR8, URZ ;  /* 0x00000008040c72a5 */ /* 0x000fc4000f8e00ff */
[----:B------:R-:W-:Y:S01]  /*1460*/  UIMAD UR44, UR21, UR44, UR22 ;  /* 0x0000002c152c72a4 */ /* 0x000fe2000f8e0216 */
[----:B------:R-:W-:Y:S02]  /*1470*/  UMOV UR10, UR11 ;  /* 0x0000000b000a7c82 */ /* 0x000fe40008000000 */
[----:B------:R-:W-:Y:S02]  /*1480*/  @UP2 USHF.R.U32.HI UR7, URZ, UR9, UR10 ;  /* 0x00000009ff072299 */ /* 0x000fe4000801160a */
[----:B------:R-:W-:Y:S02]  /*1490*/  UIMAD UR10, UR6, UR20, URZ ;  /* 0x00000014060a72a4 */ /* 0x000fe4000f8e02ff */
[----:B------:R-:W-:-:S04]  /*14a0*/  UIMAD UR7, UR7, UR20, URZ ;  /* 0x00000014070772a4 */ /* 0x000fc8000f8e02ff */
[----:B------:R-:W-:-:S03]  /*14b0*/  UISETP.GE.AND UP0, UPT, UR4, UR7, UPT ;  /* 0x000000070400728c */ /* 0x000fc6000bf06270 */
[----:B------:R-:W-:Y:S01]  /*14c0*/  UMOV UR7, UR13 ;  /* 0x0000000d00077c82 */ /* 0x000fe20008000000 */
[----:B------:R-:W-:Y:S02]  /*14d0*/  UISETP.GE.OR UP0, UPT, UR5, UR10, UP0 ;  /* 0x0000000a0500728c */ /* 0x000fe40008706670 */
[----:B------:R-:W-:Y:S02]  /*14e0*/  UIMAD.WIDE.U32 UR10, UR5, UR8, URZ ;  /* 0x00000008050a72a5 */ /* 0x000fe4000f8e00ff */
[----:B------:R-:W-:Y:S02]  /*14f0*/  USHF.R.U32.HI UR7, URZ, UR9, UR7 ;  /* 0x00000009ff077299 */ /* 0x000fe40008011607 */
[----:B------:R-:W-:Y:S02]  /*1500*/  UIADD3 UR10, UPT, UPT, -UR4, URZ, URZ ;  /* 0x000000ff040a7290 */ /* 0x000fe4000fffe1ff */
[----:B------:R-:W-:Y:S02]  /*1510*/  USEL UR7, UR4, UR7, !UP2 ;  /* 0x0000000704077287 */ /* 0x000fe4000d000000 */
[----:B------:R-:W-:Y:S01]  /*1520*/  UIMAD UR10, UR14, UR10, UR19 ;  /* 0x0000000a0e0a72a4 */ /* 0x000fe2000f8e0213 */
[----:B------:R-:W-:-:S02]  /*1530*/  @!UP0 UMOV UR8, UR11 ;  /* 0x0000000b00088c82 */ /* 0x000fc40008000000 */
[----:B------:R-:W-:Y:S02]  /*1540*/  @!UP0 USHF.R.U32.HI UR8, URZ, UR9, UR8 ;  /* 0x00000009ff088299 */ /* 0x000fe40008011608 */
[----:B------:R-:W-:Y:S02]  /*1550*/  UIADD3 UR9, UPT, UPT, -UR7, URZ, URZ ;  /* 0x000000ff07097290 */ /* 0x000fe4000fffe1ff */
[----:B------:R-:W-:Y:S02]  /*1560*/  @!UP0 USEL UR8, UR5, UR8, !UP2 ;  /* 0x0000000805088287 */ /* 0x000fe4000d000000 */
[----:B------:R-:W-:Y:S02]  /*1570*/  UIMAD UR9, UR20, UR9, UR4 ;  /* 0x00000009140972a4 */ /* 0x000fe4000f8e0204 */
[----:B------:R-:W-:Y:S02]  /*1580*/  @!UP0 UIADD3 UR7, UPT, UPT, UR7, -UR8, URZ ;  /* 0x8000000807078290 */ /* 0x000fe4000fffe0ff */
[----:B------:R-:W-:-:S02]  /*1590*/  @!UP0 UIMAD UR6, UR9, UR6, UR8 ;  /* 0x00000006090682a4 */ /* 0x000fc4000f8e0208 */
[----:B------:R-:W-:-:S04]  /*15a0*/  @!UP0 UIMAD UR4, UR7, UR20, UR5 ;  /* 0x00000014070482a4 */ /* 0x000fc8000f8e0205 */
[----:B------:R-:W-:Y:S01]  /*15b0*/  UIMAD UR19, UR4, UR14, UR10 ;  /* 0x0000000e041372a4 */ /* 0x000fe2000f8e020a */
[----:B------:R-:W-:Y:S02]  /*15c0*/  @!UP0 UMOV UR5, UR6 ;  /* 0x0000000600058c82 */ /* 0x000fe40008000000 */
[----:B------:R-:W-:-:S12]  /*15d0*/  UIMAD UR44, UR5, UR21, UR44 ;  /* 0x00000015052c72a4 */ /* 0x000fd8000f8e022c */
.L_x_18:
[----:B------:R-:W-:-:S09]  /*15e0*/  UISETP.NE.AND UP0, UPT, UR24, 0x1, UPT ;  /* 0x000000011800788c */ /* 0x000fd2000bf05270 */
[----:B------:R-:W-:Y:S05]  /*15f0*/  BRA.U UP0, `(.L_x_19) ;  /* 0x0000000100407547 */ /* 0x000fea000b800000 */
[----:B------:R-:W2:Y:S01]  /*1600*/  LDCU.128 UR8, c[0x0][0xc10] ;  /* 0x00018200ff0877ac */ /* 0x000ea20008000c00 */
[----:B------:R-:W3:Y:S01]  /*1610*/  LDCU UR12, c[0x0][0xc0c] ;  /* 0x00018180ff0c77ac */ /* 0x000ee20008000800 */
[----:B------:R-:W4:Y:S01]  /*1620*/  LDCU UR13, c[0x0][0xc20] ;  /* 0x00018400ff0d77ac */ /* 0x000f220008000800 */
[----:B--2---:R-:W-:Y:S02]  /*1630*/  UIMAD.WIDE.U32 UR4, UR44, UR8, URZ ;  /* 0x000000082c0472a5 */ /* 0x004fe4000f8e00ff */
[----:B------:R-:W-:Y:S02]  /*1640*/  UIMAD.WIDE.U32 UR6, UR19, UR11, URZ ;  /* 0x0000000b130672a5 */ /* 0x000fe4000f8e00ff */
[----:B---3--:R-:W-:Y:S02]  /*1650*/  UISETP.NE.AND UP0, UPT, UR12, 0x1, UPT ;  /* 0x000000010c00788c */ /* 0x008fe4000bf05270 */
[----:B------:R-:W-:-:S03]  /*1660*/  USHF.R.U32.HI UR5, URZ, UR9, UR5 ;  /* 0x00000009ff057299 */ /* 0x000fc60008011605 */
[----:B------:R-:W-:Y:S01]  /*1670*/  UMOV UR4, UR7 ;  /* 0x0000000700047c82 */ /* 0x000fe20008000000 */
[----:B------:R-:W-:Y:S02]  /*1680*/  USEL UR5, UR44, UR5, !UP0 ;  /* 0x000000052c057287 */ /* 0x000fe4000c000000 */
[----:B------:R-:W-:Y:S02]  /*1690*/  UISETP.NE.AND UP0, UPT, UR10, 0x1, UPT ;  /* 0x000000010a00788c */ /* 0x000fe4000bf05270 */
[----:B----4-:R-:W-:-:S04]  /*16a0*/  USHF.R.U32.HI UR4, URZ, UR13, UR4 ;  /* 0x0000000dff047299 */ /* 0x010fc80008011604 */
[----:B------:R-:W-:-:S04]  /*16b0*/  USEL UR4, UR19, UR4, !UP0 ;  /* 0x0000000413047287 */ /* 0x000fc8000c000000 */
[----:B------:R-:W-:Y:S02]  /*16c0*/  UIADD3 UR6, UPT, UPT, -UR4, UR5, URZ ;  /* 0x0000000504067290 */ /* 0x000fe4000fffe1ff */
[----:B------:R-:W-:Y:S02]  /*16d0*/  UIADD3 UR4, UPT, UPT, UR4, -UR5, URZ ;  /* 0x8000000504047290 */ /* 0x000fe4000fffe0ff */
[----:B------:R-:W-:Y:S02]  /*16e0*/  UIMAD UR19, UR6, UR10, UR19 ;  /* 0x0000000a061372a4 */ /* 0x000fe4000f8e0213 */
[----:B------:R-:W-:-:S12]  /*16f0*/  UIMAD UR44, UR4, UR12, UR44 ;  /* 0x0000000c042c72a4 */ /* 0x000fd8000f8e022c */
.L_x_19:
[----:B------:R-:W-:Y:S05]  /*1700*/  BRA.U !UP6, `(.L_x_20) ;  /* 0x000000010e0c7547 */ /* 0x000fea000b800000 */
[----:B------:R-:W-:Y:S01]  /*1710*/  UCGABAR_WAIT ;  /* 0x0000000000007dc7 */ /* 0x000fe20008000000 */
[----:B------:R-:W-:Y:S01]  /*1720*/  CCTL.IVALL ;  /* 0x00000000ff00798f */ /* 0x000fe20002000000 */
[----:B------:R-:W-:Y:S05]  /*1730*/  BRA `(.L_x_21) ;  /* 0x0000000000047947 */ /* 0x000fea0003800000 */
.L_x_20:
[----:B------:R-:W-:Y:S06]  /*1740*/  BAR.SYNC.DEFER_BLOCKING 0x0 ;  /* 0x0000000000007b1d */ /* 0x000fec0000010000 */
.L_x_21:
[----:B------:R-:W-:Y:S05]  /*1750*/  BRA.U UP5, `(.L_x_22) ;  /* 0x0000002105887547 */ /* 0x000fea000b800000 */
[----:B------:R-:W2:Y:S01]  /*1760*/  LDCU UR5, c[0x0][0x388] ;  /* 0x00007100ff0577ac */ /* 0x000ea20008000800 */
[----:B------:R-:W-:Y:S01]  /*1770*/  PLOP3.LUT P1, PT, PT, PT, UP3, 0x80, 0x8 ;  /* 0x000000000008781c */ /* 0x000fe20003f2f038 */
[----:B------:R-:W-:Y:S01]  /*1780*/  IMAD.MOV.U32 R2, RZ, RZ, RZ ;  /* 0x000000ffff027224 */ /* 0x000fe200078e00ff */
[----:B------:R-:W-:Y:S01]  /*1790*/  ISETP.EQ.OR P2, PT, R3, RZ, P3 ;  /* 0x000000ff0300720c */ /* 0x000fe20001f42670 */
[----:B------:R-:W3:Y:S01]  /*17a0*/  LDCU UR8, c[0x0][0x38c] ;  /* 0x00007180ff0877ac */ /* 0x000ee20008000800 */
[----:B------:R-:W-:Y:S01]  /*17b0*/  PLOP3.LUT P1, PT, P1, PT, PT, 0x8, 0x80 ;  /* 0x000000000080781c */ /* 0x000fe20000f2e170 */
[----:B------:R-:W4:Y:S01]  /*17c0*/  LDCU.64 UR6, c[0x0][0x390] ;  /* 0x00007200ff0677ac */ /* 0x000f220008000a00 */
[----:B------:R-:W-:Y:S01]  /*17d0*/  UISETP.NE.AND UP1, UPT, UR18, URZ, UPT ;  /* 0x000000ff1200728c */ /* 0x000fe2000bf25270 */
[----:B------:R-:W3:Y:S01]  /*17e0*/  LDCU UR53, c[0x0][0x370] ;  /* 0x00006e00ff3577ac */ /* 0x000ee20008000800 */
[----:B--2---:R-:W-:Y:S02]  /*17f0*/  UIADD3 UR5, UPT, UPT, UR5, 0x3f, URZ ;  /* 0x0000003f05057890 */ /* 0x004fe4000fffe0ff */
[----:B------:R-:W-:-:S02]  /*1800*/  USEL UR38, UR55, 0x2, UP1 ;  /* 0x0000000237267887 */ /* 0x000fc40008800000 */
[----:B------:R-:W-:Y:S01]  /*1810*/  USHF.R.S32.HI UR4, URZ, 0x1f, UR5 ;  /* 0x0000001fff047899 */ /* 0x000fe20008011405 */
[----:B-1----:R-:W1:Y:S03]  /*1820*/  LDCU.64 UR46, c[0x0][0x348] ;  /* 0x00006900ff2e77ac */ /* 0x002e660008000a00 */
[----:B------:R-:W-:Y:S02]  /*1830*/  ULEA.HI UR4, UR4, UR5, URZ, 0x6 ;  /* 0x0000000504047291 */ /* 0x000fe4000f8f30ff */
[----:B------:R-:W-:Y:S02]  /*1840*/  USHF.L.U32 UR5, UR22, 0x5, URZ ;  /* 0x0000000516057899 */ /* 0x000fe400080006ff */
[----:B------:R-:W-:Y:S02]  /*1850*/  USHF.R.S32.HI UR4, URZ, 0x6, UR4 ;  /* 0x00000006ff047899 */ /* 0x000fe40008011404 */
[----:B------:R-:W-:-:S02]  /*1860*/  ULOP3.LUT UR56, UR5, 0x20, URZ, 0xc0, !UPT ;  /* 0x0000002005387892 */ /* 0x000fc4000f8ec0ff */
[----:B---3--:R-:W-:Y:S02]  /*1870*/  UIMAD UR4, UR4, UR8, URZ ;  /* 0x00000008040472a4 */ /* 0x008fe4000f8e02ff */
[----:B------:R-:W-:Y:S02]  /*1880*/  USHF.L.U32 UR57, UR22, 0x6, URZ ;  /* 0x0000000616397899 */ /* 0x000fe400080006ff */
[----:B----4-:R-:W-:Y:S01]  /*1890*/  UIMAD UR4, UR4, UR6, URZ ;  /* 0x00000006040472a4 */ /* 0x010fe2000f8e02ff */
[----:B------:R-:W2:Y:S03]  /*18a0*/  LDCU UR52, c[0x0][0x374] ;  /* 0x00006e80ff3477ac */ /* 0x000ea60008000800 */
[----:B------:R-:W-:Y:S01]  /*18b0*/  UIMAD UR54, UR4, UR7, URZ ;  /* 0x00000007043672a4 */ /* 0x000fe2000f8e02ff */
[----:B------:R-:W-:Y:S01]  /*18c0*/  UMOV UR27, 0x1 ;  /* 0x00000001001b7882 */ /* 0x000fe20000000000 */
[----:B------:R-:W-:-:S02]  /*18d0*/  UMOV UR31, URZ ;  /* 0x000000ff001f7c82 */ /* 0x000fc40008000000 */
[----:B------:R-:W-:Y:S02]  /*18e0*/  UISETP.NE.AND UP2, UPT, UR54, URZ, UPT ;  /* 0x000000ff3600728c */ /* 0x000fe4000bf45270 */
[----:B------:R-:W-:Y:S01]  /*18f0*/  UISETP.LT.U32.AND UP0, UPT, UR54, 0x11, UPT ;  /* 0x000000113600788c */ /* 0x000fe2000bf01070 */
[----:B------:R-:W-:Y:S01]  /*1900*/  UMOV UR36, URZ ;  /* 0x000000ff00247c82 */ /* 0x000fe20008000000 */
[----:B------:R-:W-:Y:S02]  /*1910*/  UMOV UR42, URZ ;  /* 0x000000ff002a7c82 */ /* 0x000fe40008000000 */
[----:B------:R-:W-:-:S04]  /*1920*/  USEL UR4, UR54, 0x11, UP0 ;  /* 0x0000001136047887 */ /* 0x000fc80008000000 */
[----:B------:R-:W-:Y:S02]  /*1930*/  UIADD3 UR5, UPT, UPT, UR4, -0x1, URZ ;  /* 0xffffffff04057890 */ /* 0x000fe4000fffe0ff */
[----:B------:R-:W-:Y:S02]  /*1940*/  @!UP2 UIADD3 UR5, UPT, UPT, UR4, URZ, URZ ;  /* 0x000000ff0405a290 */ /* 0x000fe4000fffe0ff */
[----:B------:R-:W-:Y:S02]  /*1950*/  UIADD3 UR51, UPT, UPT, UR54, -UR4, URZ ;  /* 0x8000000436337290 */ /* 0x000fe4000fffe0ff */
[----:B-12---:R-:W-:-:S12]  /*1960*/  UIADD3 UR55, UPT, UPT, UR5, 0x1, URZ ;  /* 0x0000000105377890 */ /* 0x006fd8000fffe0ff */
.L_x_40:
[----:B------:R-:W1:Y:S01]  /*1970*/  S2UR UR30, SR_CgaCtaId ;  /* 0x00000000001e79c3 */ /* 0x000e620000008800 */
[----:B------:R-:W-:Y:S01]  /*1980*/  UMOV UR4, 0x400 ;  /* 0x0000040000047882 */ /* 0x000fe20000000000 */
[----:B------:R-:W-:Y:S01]  /*1990*/  MOV R0, UR27 ;  /* 0x0000001b00007c02 */ /* 0x000fe20008000f00 */
[----:B------:R-:W-:Y:S02]  /*19a0*/  UISETP.NE.AND UP0, UPT, UR54, URZ, UPT ;  /* 0x000000ff3600728c */ /* 0x000fe4000bf05270 */
[----:B------:R-:W-:Y:S01]  /*19b0*/  ULEA UR18, UR19, UR56, 0x6 ;  /* 0x0000003813127291 */ /* 0x000fe2000f8e30ff */
[----:B------:R-:W-:Y:S01]  /*19c0*/  SHF.L.U32 R0, R0, 0x1f, RZ ;  /* 0x0000001f00007819 */ /* 0x000fe200000006ff */
[----:B------:R-:W-:Y:S01]  /*19d0*/  UMOV UR28, URZ ;  /* 0x000000ff001c7c82 */ /* 0x000fe20008000000 */
[----:B------:R-:W-:Y:S01]  /*19e0*/  UMOV UR22, URZ ;  /* 0x000000ff00167c82 */ /* 0x000fe20008000000 */
[----:B------:R-:W-:Y:S01]  /*19f0*/  UMOV UR21, URZ ;  /* 0x000000ff00157c82 */ /* 0x000fe20008000000 */
[----:B------:R-:W-:Y:S01]  /*1a00*/  UMOV UR20, URZ ;  /* 0x000000ff00147c82 */ /* 0x000fe20008000000 */
[----:B-1----:R-:W-:-:S04]  /*1a10*/  ULEA UR30, UR30, UR4, 0x18 ;  /* 0x000000041e1e7291 */ /* 0x002fc8000f8ec0ff */
[----:B------:R-:W-:-:S09]  /*1a20*/  ULEA UR4, UR31, UR30, 0x3 ;  /* 0x0000001e1f047291 */ /* 0x000fd2000f8e18ff */
[----:B------:R1:W2:Y:S01]  /*1a30*/  SYNCS.PHASECHK.TRANS64.TRYWAIT P0, [UR4+0x88], R0 ;  /* 0x00008800ff0075a7 */ /* 0x0002a20008001104 */
[----:B------:R-:W-:-:S04]  /*1a40*/  ULEA.HI UR4, UR44, UR44, URZ, 0x1 ;  /* 0x0000002c2c047291 */ /* 0x000fc8000f8f08ff */
[----:B------:R-:W-:-:S04]  /*1a50*/  USHF.L.U32 UR4, UR4, 0x6, URZ ;  /* 0x0000000604047899 */ /* 0x000fc800080006ff */
[----:B------:R-:W-:-:S04]  /*1a60*/  ULOP3.LUT UR4, UR4, 0xffffff80, URZ, 0xc0, !UPT ;  /* 0xffffff8004047892 */ /* 0x000fc8000f8ec0ff */
[----:B------:R-:W-:Y:S01]  /*1a70*/  ULOP3.LUT UR43, UR4, 0x40, UR57, 0xf8, !UPT ;  /* 0x00000040042b7892 */ /* 0x000fe2000f8ef839 */
[----:B------:R-:W-:Y:S11]  /*1a80*/  BRA.U !UP0, `(.L_x_23) ;  /* 0x0000000508ac7547 */ /* 0x000ff6000b800000 */
[----:B------:R-:W3:Y:S01]  /*1a90*/  LDCU.128 UR12, c[0x0][0x480] ;  /* 0x00009000ff0c77ac */ /* 0x000ee20008000c00 */
[----:B------:R-:W4:Y:S01]  /*1aa0*/  LDCU.128 UR8, c[0x0][0x490] ;  /* 0x00009200ff0877ac */ /* 0x000f220008000c00 */
[----:B------:R-:W1:Y:S01]  /*1ab0*/  LDCU.64 UR20, c[0x0][0x4c0] ;  /* 0x00009800ff1477ac */ /* 0x000e620008000a00 */
[----:B------:R-:W1:Y:S01]  /*1ac0*/  LDCU.64 UR16, c[0x0][0x4f0] ;  /* 0x00009e00ff1077ac */ /* 0x000e620008000a00 */
[----:B------:R-:W1:Y:S01]  /*1ad0*/  LDCU UR19, c[0x0][0x4c8] ;  /* 0x00009900ff1377ac */ /* 0x000e620008000800 */
[----:B---3--:R-:W-:Y:S02]  /*1ae0*/  UIMAD.WIDE.U32 UR4, UR43, UR13, URZ ;  /* 0x0000000d2b0472a5 */ /* 0x008fe4000f8e00ff */
[----:B------:R-:W-:Y:S02]  /*1af0*/  UISETP.NE.AND UP0, UPT, UR12, 0x1, UPT ;  /* 0x000000010c00788c */ /* 0x000fe4000bf05270 */
[----:B------:R-:W-:Y:S01]  /*1b00*/  USHF.R.U32.HI UR5, URZ, UR14, UR5 ;  /* 0x0000000eff057299 */ /* 0x000fe20008011605 */
[----:B------:R-:W3:Y:S03]  /*1b10*/  LDCU UR49, c[0x0][0x38c] ;  /* 0x00007180ff3177ac */ /* 0x000ee60008000800 */
[----:B------:R-:W-:-:S02]  /*1b20*/  USEL UR5, UR43, UR5, !UP0 ;  /* 0x000000052b057287 */ /* 0x000fc4000c000000 */
[----:B------:R-:W-:Y:S02]  /*1b30*/  UISETP.NE.AND UP0, UPT, UR15, 0x1, UPT ;  /* 0x000000010f00788c */ /* 0x000fe4000bf05270 */
[----:B----4-:R-:W-:Y:S01]  /*1b40*/  UIMAD.WIDE.U32 UR6, UR5, UR8, URZ ;  /* 0x00000008050672a5 */ /* 0x010fe2000f8e00ff */
[----:B------:R-:W4:Y:S01]  /*1b50*/  LDCU UR8, c[0x0][0x4a0] ;  /* 0x00009400ff0877ac */ /* 0x000f220008000800 */
[----:B------:R-:W1:Y:S05]  /*1b60*/  LDCU UR23, c[0x0][0x4cc] ;  /* 0x00009980ff1777ac */ /* 0x000e6a0008000800 */
[----:B------:R-:W-:Y:S01]  /*1b70*/  UMOV UR4, UR7 ;  /* 0x0000000700047c82 */ /* 0x000fe20008000000 */
[----:B------:R-:W1:Y:S01]  /*1b80*/  LDCU.64 UR40, c[0x0][0x390] ;  /* 0x00007200ff2877ac */ /* 0x000e620008000a00 */
[----:B------:R-:W-:Y:S01]  /*1b90*/  USHF.R.U32.HI UR4, URZ, UR9, UR4 ;  /* 0x00000009ff047299 */ /* 0x000fe20008011604 */
[----:B------:R-:W1:Y:S03]  /*1ba0*/  LDCU UR9, c[0x0][0x4ec] ;  /* 0x00009d80ff0977ac */ /* 0x000e660008000800 */
[----:B------:R-:W-:-:S02]  /*1bb0*/  USEL UR4, UR5, UR4, !UP0 ;  /* 0x0000000405047287 */ /* 0x000fc4000c000000 */
[----:B------:R-:W-:Y:S02]  /*1bc0*/  UISETP.NE.AND UP0, UPT, UR10, 0x1, UPT ;  /* 0x000000010a00788c */ /* 0x000fe4000bf05270 */
[----:B------:R-:W-:Y:S01]  /*1bd0*/  UIMAD.WIDE.U32 UR6, UR4, UR11, URZ ;  /* 0x0000000b040672a5 */ /* 0x000fe2000f8e00ff */
[----:B------:R-:W1:Y:S01]  /*1be0*/  LDCU.64 UR24, c[0x0][0x4d0] ;  /* 0x00009a00ff1877ac */ /* 0x000e620008000a00 */
[----:B------:R-:W-:-:S05]  /*1bf0*/  UIADD3 UR42, UPT, UPT, UR55, UR36, URZ ;  /* 0x00000024372a7290 */ /* 0x000fca000fffe0ff */
[----:B------:R-:W-:Y:S01]  /*1c00*/  UMOV UR6, UR7 ;  /* 0x0000000700067c82 */ /* 0x000fe20008000000 */
[----:B------:R-:W-:Y:S02]  /*1c10*/  UIADD3 UR7, UPT, UPT, -UR4, URZ, URZ ;  /* 0x000000ff04077290 */ /* 0x000fe4000fffe1ff */
[----:B----4-:R-:W-:Y:S02]  /*1c20*/  USHF.R.U32.HI UR6, URZ, UR8, UR6 ;  /* 0x00000008ff067299 */ /* 0x010fe40008011606 */
[----:B------:R-:W-:Y:S02]  /*1c30*/  UIADD3 UR8, UPT, UPT, -UR5, URZ, URZ ;  /* 0x000000ff05087290 */ /* 0x000fe4000fffe1ff */
[----:B------:R-:W-:Y:S02]  /*1c40*/  USEL UR14, UR4, UR6, !UP0 ;  /* 0x00000006040e7287 */ /* 0x000fe4000c000000 */
[----:B------:R-:W-:Y:S02]  /*1c50*/  UIMAD UR7, UR15, UR7, UR5 ;  /* 0x000000070f0772a4 */ /* 0x000fe4000f8e0205 */
[----:B------:R-:W-:-:S02]  /*1c60*/  UIADD3 UR6, UPT, UPT, -UR14, URZ, URZ ;  /* 0x000000ff0e067290 */ /* 0x000fc4000fffe1ff */
[----:B------:R-:W-:Y:S02]  /*1c70*/  UIMAD UR8, UR12, UR8, UR43 ;  /* 0x000000080c0872a4 */ /* 0x000fe4000f8e022b */
[----:B------:R-:W-:Y:S02]  /*1c80*/  UIMAD UR13, UR10, UR6, UR4 ;  /* 0x000000060a0d72a4 */ /* 0x000fe4000f8e0204 */
[----:B-1----:R-:W-:Y:S02]  /*1c90*/  UIMAD UR11, UR8, UR20, UR9 ;  /* 0x00000014080b72a4 */ /* 0x002fe4000f8e0209 */
[----:B------:R-:W-:Y:S01]  /*1ca0*/  UIMAD UR12, UR7, UR21, UR16 ;  /* 0x00000015070c72a4 */ /* 0x000fe2000f8e0210 */
[----:B------:R-:W1:Y:S02]  /*1cb0*/  LDCU.64 UR4, c[0x0][0x4f8] ;  /* 0x00009f00ff0477ac */ /* 0x000e640008000a00 */
[----:B------:R-:W4:Y:S01]  /*1cc0*/  LDCU UR6, c[0x0][0x500] ;  /* 0x0000a000ff0677ac */ /* 0x000f220008000800 */
[----:B------:R-:W-:Y:S01]  /*1cd0*/  UIMAD UR13, UR13, UR19, UR17 ;  /* 0x000000130d0d72a4 */ /* 0x000fe2000f8e0211 */
[----:B------:R-:W-:Y:S01]  /*1ce0*/  UMOV UR28, URZ ;  /* 0x000000ff001c7c82 */ /* 0x000fe20008000000 */
[----:B------:R-:W-:Y:S01]  /*1cf0*/  UMOV UR7, UR31 ;  /* 0x0000001f00077c82 */ /* 0x000fe20008000000 */
[----:B------:R-:W-:Y:S01]  /*1d00*/  UMOV UR20, URZ ;  /* 0x000000ff00147c82 */ /* 0x000fe20008000000 */
[----:B------:R-:W-:Y:S01]  /*1d10*/  UMOV UR21, URZ ;  /* 0x000000ff00157c82 */ /* 0x000fe20008000000 */
[----:B---3--:R-:W-:-:S07]  /*1d20*/  UMOV UR22, URZ ;  /* 0x000000ff00167c82 */ /* 0x008fce0008000000 */
.L_x_29:
[----:B------:R-:W-:Y:S01]  /*1d30*/  @!P3 MOV R3, 0x6000 ;  /* 0x000060000003b802 */ /* 0x000fe20000000f00 */
[----:B------:R-:W-:Y:S01]  /*1d40*/  ULEA UR9, UR7, UR30, 0x3 ;  /* 0x0000001e07097291 */ /* 0x000fe2000f8e18ff */
[----:B--2---:R-:W-:Y:S11]  /*1d50*/  @P0 BRA `(.L_x_24) ;  /* 0x0000000000100947 */ /* 0x004ff60003800000 */
[----:B------:R-:W-:Y:S04]  /*1d60*/  MOV R4, UR27 ;  /* 0x0000001b00047c02 */ /* 0x000fe80008000f00 */
[----:B------:R-:W-:Y:S04]  /*1d70*/  SHF.L.U32 R4, R4, 0x1f, RZ ;  /* 0x0000001f04047819 */ /* 0x000fe800000006ff */
[----:B------:R-:W2:Y:S02]  /*1d80*/  SYNCS.PHASECHK.TRANS64.TRYWAIT P0, [UR9+0x88], R4 ;  /* 0x00008804ff0075a7 */ /* 0x000ea40008001109 */
[----:B--2---:R-:W-:Y:S05]  /*1d90*/  @!P0 BRA `(.L_x_25) ;  /* 0x0000006c00688947 */ /* 0x004fea0003800000 */
.L_x_24:
[----:B------:R3:W-:Y:S01]  /*1da0*/  @!P3 SYNCS.ARRIVE.TRANS64 RZ, [UR9], R3 ;  /* 0x00000003ffffb9a7 */ /* 0x0007e20008000009 */
[----:B------:R-:W-:Y:S04]  /*1db0*/  ULOP3.LUT UR8, UR38, 0x2, URZ, 0xfc, !UPT ;  /* 0x0000000226087892 */ /* 0x000fe8000f8efcff */
[----:B------:R-:W-:Y:S09]  /*1dc0*/  UISETP.NE.AND UP0, UPT, UR8, 0x2, UPT ;  /* 0x000000020800788c */ /* 0x000ff2000bf05270 */
[----:B------:R-:W-:Y:S05]  /*1dd0*/  BRA.U UP0, `(.L_x_26) ;  /* 0x0000000100047547 */ /* 0x000fea000b800000 */
[----:B-1--4-:R-:W-:Y:S05]  /*1de0*/  BPT.TRAP 0x1 ;  /* 0x000000040000795c */ /* 0x012fea0000300000 */
.L_x_26:
[----:B------:R-:W-:Y:S04]  /*1df0*/  BSSY.RECONVERGENT B0, `(.L_x_27) ;  /* 0x0000003000007945 */ /* 0x000fe80003800200 */
[----:B------:R-:W-:Y:S05]  /*1e00*/  @P2 BRA `(.L_x_28) ;  /* 0x0000000000042947 */ /* 0x000fea0003800000 */
[----:B-1--4-:R-:W-:Y:S05]  /*1e10*/  BPT.TRAP 0x1 ;  /* 0x000000040000795c */ /* 0x012fea0000300000 */
.L_x_28:
[----:B-1--4-:R-:W-:Y:S05]  /*1e20*/  BSYNC.RECONVERGENT B0 ;  /* 0x0000000000007941 */ /* 0x012fea0003800200 */
.L_x_27:
[----:B------:R-:W-:Y:S02]  /*1e30*/  UIADD3 UR8, UPT, UPT, UR7, 0x1, URZ ;  /* 0x0000000107087890 */ /* 0x000fe4000fffe0ff */
[----:B------:R-:W-:Y:S02]  /*1e40*/  UIMAD UR15, UR20, UR23, UR4 ;  /* 0x00000017140f72a4 */ /* 0x000fe4000f8e0204 */
[----:B------:R-:W-:Y:S02]  /*1e50*/  UISETP.NE.AND UP0, UPT, UR8, 0x11, UPT ;  /* 0x000000110800788c */ /* 0x000fe4000bf05270 */
[----:B------:R-:W-:Y:S02]  /*1e60*/  ULEA UR17, UR7, UR30, 0xd ;  /* 0x0000001e07117291 */ /* 0x000fe4000f8e68ff */
[----:B------:R-:W-:Y:S02]  /*1e70*/  USEL UR10, URZ, 0x1, UP0 ;  /* 0x00000001ff0a7887 */ /* 0x000fe40008000000 */
[----:B------:R-:W-:Y:S02]  /*1e80*/  USEL UR31, UR8, URZ, UP0 ;  /* 0x000000ff081f7287 */ /* 0x000fe40008000000 */
[----:B------:R-:W-:Y:S02]  /*1e90*/  ULOP3.LUT UR27, UR27, UR10, URZ, 0x3c, !UPT ;  /* 0x0000000a1b1b7292 */ /* 0x000fe4000f8e3cff */
[----:B------:R-:W-:Y:S02]  /*1ea0*/  ULEA UR8, UR31, UR30, 0x3 ;  /* 0x0000001e1f087291 */ /* 0x000fe4000f8e18ff */
[----:B------:R-:W-:Y:S02]  /*1eb0*/  ULEA UR16, UR7, UR30, 0xc ;  /* 0x0000001e07107291 */ /* 0x000fe4000f8e60ff */
[----:B------:R-:W-:Y:S01]  /*1ec0*/  UIADD3 UR34, UP0, UPT, UR46, 0x80, URZ ;  /* 0x000000802e227890 */ /* 0x000fe2000ff1e0ff */
[----:B--2---:R-:W-:Y:S01]  /*1ed0*/  MOV R0, UR27 ;  /* 0x0000001b00007c02 */ /* 0x004fe20008000f00 */
[----:B------:R-:W-:Y:S02]  /*1ee0*/  ULOP3.LUT UR9, UR9, 0xfefffff8, URZ, 0xc0, !UPT ;  /* 0xfefffff809097892 */ /* 0x000fe4000f8ec0ff */
[----:B------:R-:W-:Y:S01]  /*1ef0*/  USHF.L.U32 UR10, UR28, 0x6, URZ ;  /* 0x000000061c0a7899 */ /* 0x000fe200080006ff */
[----:B------:R-:W-:Y:S01]  /*1f00*/  SHF.L.U32 R0, R0, 0x1f, RZ ;  /* 0x0000001f00007819 */ /* 0x000fe200000006ff */
[----:B------:R-:W-:Y:S02]  /*1f10*/  UIADD3.X UR35, UPT, UPT, URZ, UR47, URZ, UP0, !UPT ;  /* 0x0000002fff237290 */ /* 0x000fe400087fe4ff */
[----:B------:R-:W-:Y:S01]  /*1f20*/  UIADD3 UR32, UP3, UPT, UR46, 0x200, URZ ;  /* 0x000002002e207890 */ /* 0x000fe2000ff7e0ff */
[----:B------:R1:W2:Y:S01]  /*1f30*/  SYNCS.PHASECHK.TRANS64.TRYWAIT P0, [UR8+0x88], R0 ;  /* 0x00008800ff0075a7 */ /* 0x0002a20008001108 */
[----:B------:R-:W-:Y:S02]  /*1f40*/  UIMAD UR8, UR21, UR24, UR5 ;  /* 0x00000018150872a4 */ /* 0x000fe4000f8e0205 */
[----:B------:R-:W-:Y:S02]  /*1f50*/  UIMAD UR7, UR22, UR25, UR6 ;  /* 0x00000019160772a4 */ /* 0x000fe4000f8e0206 */
[----:B------:R-:W-:Y:S02]  /*1f60*/  ULEA UR15, UR8, UR15, 0x5 ;  /* 0x0000000f080f7291 */ /* 0x000fe4000f8e28ff */
[----:B------:R-:W-:Y:S02]  /*1f70*/  UIADD3 UR8, UPT, UPT, UR17, 0x3300, URZ ;  /* 0x0000330011087890 */ /* 0x000fe4000fffe0ff */
[----:B------:R-:W-:Y:S02]  /*1f80*/  ULEA UR7, UR7, UR15, 0xa ;  /* 0x0000000f07077291 */ /* 0x000fe4000f8e50ff */
[----:B------:R-:W-:Y:S02]  /*1f90*/  UIADD3.X UR33, UPT, UPT, URZ, UR47, URZ, UP3, !UPT ;  /* 0x0000002fff217290 */ /* 0x000fe40009ffe4ff */
[----:B------:R-:W-:Y:S02]  /*1fa0*/  UPRMT UR7, UR7, 0x5410, URZ ;  /* 0x0000541007077896 */ /* 0x000fe400080000ff */
[----:B------:R-:W-:Y:S02]  /*1fb0*/  UIADD3 UR16, UPT, UPT, UR16, 0x25300, URZ ;  /* 0x0002530010107890 */ /* 0x000fe4000fffe0ff */
[----:B------:R-:W-:Y:S02]  /*1fc0*/  UIADD3 UR37, UPT, UPT, UR20, 0x1, URZ ;  /* 0x0000000114257890 */ /* 0x000fe4000fffe0ff */
[----:B------:R-:W-:Y:S02]  /*1fd0*/  UIADD3 UR29, UPT, UPT, UR21, 0x1, URZ ;  /* 0x00000001151d7890 */ /* 0x000fe4000fffe0ff */
[----:B------:R-:W-:Y:S02]  /*1fe0*/  UISETP.NE.AND UP2, UPT, UR37, UR49, UPT ;  /* 0x000000312500728c */ /* 0x000fe4000bf45270 */
[----:B------:R-:W-:Y:S02]  /*1ff0*/  UIADD3 UR26, UPT, UPT, UR22, 0x1, URZ ;  /* 0x00000001161a7890 */ /* 0x000fe4000fffe0ff */
[----:B------:R-:W-:Y:S01]  /*2000*/  UIADD3 UR36, UPT, UPT, UR36, 0x1, URZ ;  /* 0x0000000124247890 */ /* 0x000fe2000fffe0ff */
[----:B------:R-:W-:Y:S01]  /*2010*/  UMOV UR44, 0x0 ;  /* 0x00000000002c7882 */ /* 0x000fe20000000000 */
[----:B------:R-:W-:Y:S01]  /*2020*/  UMOV UR45, 0x10000000 ;  /* 0x10000000002d7882 */ /* 0x000fe20000000000 */
[----:B------:R-:W-:Y:S01]  /*2030*/  UMOV UR17, UR9 ;  /* 0x0000000900117c82 */ /* 0x000fe20008000000 */
[----:B------:R4:W-:Y:S01]  /*2040*/  UTMALDG.5D.IM2COL.2CTA [UR8], [UR34], UR7, desc[UR44] ;  /* 0x00002c08220073b4 */ /* 0x0009e20008261007 */
[----:B------:R-:W-:Y:S02]  /*2050*/  UMOV UR19, UR10 ;  /* 0x0000000a00137c82 */ /* 0x000fe40008000000 */
[----:B------:R-:W-:Y:S04]  /*2060*/  @UP2 UIADD3 UR29, UPT, UPT, UR21, URZ, URZ ;  /* 0x000000ff151d2290 */ /* 0x000fe8000fffe0ff */
[----:B------:R-:W-:Y:S01]  /*2070*/  UISETP.NE.AND UP1, UPT, UR29, UR40, UPT ;  /* 0x000000281d00728c */ /* 0x000fe2000bf25270 */
[----:B------:R3:W-:Y:S10]  /*2080*/  UTMALDG.5D.2CTA [UR16], [UR32], desc[UR44] ;  /* 0x00002c10200075b4 */ /* 0x0007f40008221000 */
[----:B------:R-:W-:Y:S04]  /*2090*/  @UP1 UIADD3 UR26, UPT, UPT, UR22, URZ, URZ ;  /* 0x000000ff161a1290 */ /* 0x000fe8000fffe0ff */
[----:B------:R-:W-:Y:S02]  /*20a0*/  UISETP.NE.AND UP0, UPT, UR26, UR41, UPT ;  /* 0x000000291a00728c */ /* 0x000fe4000bf05270 */
[----:B----4-:R-:W-:Y:S09]  /*20b0*/  UIADD3 UR8, UPT, UPT, UR28, 0x1, URZ ;  /* 0x000000011c087890 */ /* 0x010ff2000fffe0ff */
[----:B------:R-:W-:Y:S01]  /*20c0*/  @UP0 UIADD3 UR8, UPT, UPT, UR28, URZ, URZ ;  /* 0x000000ff1c080290 */ /* 0x000fe2000fffe0ff */
[----:B------:R-:W-:Y:S01]  /*20d0*/  UMOV UR7, UR31 ;  /* 0x0000001f00077c82 */ /* 0x000fe20008000000 */
[----:B---3--:R-:W-:Y:S02]  /*20e0*/  USEL UR22, UR26, URZ, UP0 ;  /* 0x000000ff1a167287 */ /* 0x008fe40008000000 */
[----:B------:R-:W-:Y:S02]  /*20f0*/  UISETP.NE.AND UP0, UPT, UR36, UR42, UPT ;  /* 0x0000002a2400728c */ /* 0x000fe4000bf05270 */
[----:B------:R-:W-:Y:S02]  /*2100*/  USEL UR20, UR37, URZ, UP2 ;  /* 0x000000ff25147287 */ /* 0x000fe40009000000 */
[----:B------:R-:W-:Y:S01]  /*2110*/  USEL UR21, UR29, URZ, UP1 ;  /* 0x000000ff1d157287 */ /* 0x000fe20008800000 */
[----:B------:R-:W-:Y:S04]  /*2120*/  UMOV UR28, UR8 ;  /* 0x00000008001c7c82 */ /* 0x000fe80008000000 */
[----:B-1----:R-:W-:Y:S07]  /*2130*/  BRA.U UP0, `(.L_x_29) ;  /* 0xfffffff900fc7547 */ /* 0x002fee000b83ffff */
.L_x_23:
[----:B------:R-:W-:Y:S01]  /*2140*/  ULEA UR4, UR31, UR30, 0x3 ;  /* 0x0000001e1f047291 */ /* 0x000fe2000f8e18ff */
[----:B-1----:R-:W-:Y:S01]  /*2150*/  MOV R0, UR27 ;  /* 0x0000001b00007c02 */ /* 0x002fe20008000f00 */
[----:B------:R-:W-:Y:S01]  /*2160*/  @!P1 SYNCS.ARRIVE.TRANS64.A1T0 RZ, [UR30+0x148], RZ ;  /* 0x000148ffffff99a7 */ /* 0x000fe2000810001e */
[----:B------:R-:W-:Y:S02]  /*2170*/  UISETP.GE.AND UP0, UPT, UR51, 0x1, UPT ;  /* 0x000000013300788c */ /* 0x000fe4000bf06270 */
[----:B------:R-:W-:-:S04]  /*2180*/  SHF.L.U32 R0, R0, 0x1f, RZ ;  /* 0x0000001f00007819 */ /* 0x000fc800000006ff */
[----:B--2---:R1:W2:Y:S03]  /*2190*/  SYNCS.PHASECHK.TRANS64.TRYWAIT P0, [UR4+0x88], R0 ;  /* 0x00008800ff0075a7 */ /* 0x0042a60008001104 */
[----:B------:R-:W-:Y:S05]  /*21a0*/  BRA.U !UP0, `(.L_x_30) ;  /* 0x0000000508a47547 */ /* 0x000fea000b800000 */
[----:B------:R-:W3:Y:S01]  /*21b0*/  LDCU.128 UR8, c[0x0][0x480] ;  /* 0x00009000ff0877ac */ /* 0x000ee20008000c00 */
[----:B------:R-:W4:Y:S01]  /*21c0*/  LDCU.128 UR32, c[0x0][0x490] ;  /* 0x00009200ff2077ac */ /* 0x000f220008000c00 */
[----:B------:R-:W1:Y:S01]  /*21d0*/  LDCU UR13, c[0x0][0x4c8] ;  /* 0x00009900ff0d77ac */ /* 0x000e620008000800 */
        /* <DEDUP_REMOVED lines=10> */
[----:B------:R-:W1:Y:S05]  /*2280*/  LDCU.64 UR40, c[0x0][0x390] ;  /* 0x00007200ff2877ac */ /* 0x000e6a0008000a00 */
[----:B------:R-:W-:Y:S01]  /*2290*/  UMOV UR4, UR7 ;  /* 0x0000000700047c82 */ /* 0x000fe20008000000 */
[----:B------:R-:W1:Y:S01]  /*22a0*/  LDCU.64 UR24, c[0x0][0x4d0] ;  /* 0x00009a00ff1877ac */ /* 0x000e620008000a00 */
[----:B------:R-:W-:Y:S01]  /*22b0*/  USHF.R.U32.HI UR4, URZ, UR33, UR4 ;  /* 0x00000021ff047299 */ /* 0x000fe20008011604 */
[----:B------:R-:W4:Y:S03]  /*22c0*/  LDCU.64 UR32, c[0x0][0x4c0] ;  /* 0x00009800ff2077ac */ /* 0x000f260008000a00 */
[----:B------:R-:W-:-:S02]  /*22d0*/  USEL UR4, UR5, UR4, !UP0 ;  /* 0x0000000405047287 */ /* 0x000fc4000c000000 */
[----:B------:R-:W-:Y:S02]  /*22e0*/  UISETP.NE.AND UP0, UPT, UR34, 0x1, UPT ;  /* 0x000000012200788c */ /* 0x000fe4000bf05270 */
[----:B------:R-:W-:Y:S02]  /*22f0*/  UIMAD.WIDE.U32 UR6, UR4, UR35, URZ ;  /* 0x00000023040672a5 */ /* 0x000fe4000f8e00ff */
[----:B------:R-:W-:Y:S01]  /*2300*/  UIADD3 UR42, UPT, UPT, UR51, UR42, URZ ;  /* 0x0000002a332a7290 */ /* 0x000fe2000fffe0ff */
[----:B------:R-:W-:-:S04]  /*2310*/  UMOV UR37, UR51 ;  /* 0x0000003300257c82 */ /* 0x000fc80008000000 */
[----:B------:R-:W-:Y:S01]  /*2320*/  UMOV UR6, UR7 ;  /* 0x0000000700067c82 */ /* 0x000fe20008000000 */
[----:B------:R-:W-:Y:S02]  /*2330*/  UIADD3 UR7, UPT, UPT, -UR5, URZ, URZ ;  /* 0x000000ff05077290 */ /* 0x000fe4000fffe1ff */
[----:B---3--:R-:W-:Y:S02]  /*2340*/  USHF.R.U32.HI UR6, URZ, UR9, UR6 ;  /* 0x00000009ff067299 */ /* 0x008fe40008011606 */
[----:B------:R-:W-:Y:S02]  /*2350*/  UIMAD UR7, UR8, UR7, UR43 ;  /* 0x00000007080772a4 */ /* 0x000fe4000f8e022b */
[----:B------:R-:W-:Y:S02]  /*2360*/  USEL UR14, UR4, UR6, !UP0 ;  /* 0x00000006040e7287 */ /* 0x000fe4000c000000 */
[----:B------:R-:W-:Y:S02]  /*2370*/  UIADD3 UR6, UPT, UPT, -UR4, URZ, URZ ;  /* 0x000000ff04067290 */ /* 0x000fe4000fffe1ff */
[----:B------:R-:W-:-:S02]  /*2380*/  UIADD3 UR9, UPT, UPT, -UR14, URZ, URZ ;  /* 0x000000ff0e097290 */ /* 0x000fc4000fffe1ff */
[----:B------:R-:W-:Y:S02]  /*2390*/  UIMAD UR12, UR11, UR6, UR5 ;  /* 0x000000060b0c72a4 */ /* 0x000fe4000f8e0205 */
[----:B------:R-:W-:Y:S02]  /*23a0*/  UIMAD UR9, UR34, UR9, UR4 ;  /* 0x00000009220972a4 */ /* 0x000fe4000f8e0204 */
[----:B----4-:R-:W-:Y:S01]  /*23b0*/  UIMAD UR11, UR7, UR32, UR10 ;  /* 0x00000020070b72a4 */ /* 0x010fe2000f8e020a */
[----:B------:R-:W3:Y:S02]  /*23c0*/  LDCU UR43, c[0x0][0x38c] ;  /* 0x00007180ff2b77ac */ /* 0x000ee40008000800 */
[----:B------:R-:W4:Y:S01]  /*23d0*/  LDCU UR6, c[0x0][0x500] ;  /* 0x0000a000ff0677ac */ /* 0x000f220008000800 */
[----:B------:R-:W2:Y:S01]  /*23e0*/  LDCU.64 UR4, c[0x0][0x4f8] ;  /* 0x00009f00ff0477ac */ /* 0x000ea20008000a00 */
[----:B-1----:R-:W-:Y:S02]  /*23f0*/  UIMAD UR12, UR12, UR33, UR16 ;  /* 0x000000210c0c72a4 */ /* 0x002fe4000f8e0210 */
[----:B------:R-:W-:Y:S01]  /*2400*/  UIMAD UR13, UR9, UR13, UR17 ;  /* 0x0000000d090d72a4 */ /* 0x000fe2000f8e0211 */
[----:B------:R-:W-:-:S11]  /*2410*/  UMOV UR7, UR31 ;  /* 0x0000001f00077c82 */ /* 0x000fd60008000000 */
.L_x_36:
[----:B------:R-:W-:Y:S01]  /*2420*/  @!P3 MOV R3, 0x6000 ;  /* 0x000060000003b802 */ /* 0x000fe20000000f00 */
[----:B------:R-:W-:Y:S01]  /*2430*/  ULEA UR9, UR7, UR30, 0x3 ;  /* 0x0000001e07097291 */ /* 0x000fe2000f8e18ff */
[----:B--23--:R-:W-:Y:S11]  /*2440*/  @P0 BRA `(.L_x_31) ;  /* 0x0000000000100947 */ /* 0x00cff60003800000 */
[----:B------:R-:W-:Y:S04]  /*2450*/  MOV R4, UR27 ;  /* 0x0000001b00047c02 */ /* 0x000fe80008000f00 */
[----:B------:R-:W-:Y:S04]  /*2460*/  SHF.L.U32 R4, R4, 0x1f, RZ ;  /* 0x0000001f04047819 */ /* 0x000fe800000006ff */
[----:B------:R-:W1:Y:S02]  /*2470*/  SYNCS.PHASECHK.TRANS64.TRYWAIT P0, [UR9+0x88], R4 ;  /* 0x00008804ff0075a7 */ /* 0x000e640008001109 */
[----:B-1----:R-:W-:Y:S05]  /*2480*/  @!P0 BRA `(.L_x_32) ;  /* 0x0000006400c48947 */ /* 0x002fea0003800000 */
.L_x_31:
[----:B------:R2:W-:Y:S01]  /*2490*/  @!P3 SYNCS.ARRIVE.TRANS64 RZ, [UR9], R3 ;  /* 0x00000003ffffb9a7 */ /* 0x0005e20008000009 */
[----:B------:R-:W-:Y:S04]  /*24a0*/  ULOP3.LUT UR8, UR38, 0x2, URZ, 0xfc, !UPT ;  /* 0x0000000226087892 */ /* 0x000fe8000f8efcff */
[----:B------:R-:W-:Y:S09]  /*24b0*/  UISETP.NE.AND UP0, UPT, UR8, 0x2, UPT ;  /* 0x000000020800788c */ /* 0x000ff2000bf05270 */
[----:B------:R-:W-:Y:S05]  /*24c0*/  BRA.U UP0, `(.L_x_33) ;  /* 0x0000000100047547 */ /* 0x000fea000b800000 */
[----:B---34-:R-:W-:Y:S05]  /*24d0*/  BPT.TRAP 0x1 ;  /* 0x000000040000795c */ /* 0x018fea0000300000 */
.L_x_33:
[----:B------:R-:W-:Y:S04]  /*24e0*/  BSSY.RECONVERGENT B0, `(.L_x_34) ;  /* 0x0000003000007945 */ /* 0x000fe80003800200 */
[----:B------:R-:W-:Y:S05]  /*24f0*/  @P2 BRA `(.L_x_35) ;  /* 0x0000000000042947 */ /* 0x000fea0003800000 */
[----:B---34-:R-:W-:Y:S05]  /*2500*/  BPT.TRAP 0x1 ;  /* 0x000000040000795c */ /* 0x018fea0000300000 */
.L_x_35:
[----:B---34-:R-:W-:Y:S05]  /*2510*/  BSYNC.RECONVERGENT B0 ;  /* 0x0000000000007941 */ /* 0x018fea0003800200 */
.L_x_34:
        /* <DEDUP_REMOVED lines=8> */
[----:B------:R-:W-:Y:S02]  /*25a0*/  UIMAD UR10, UR21, UR24, UR5 ;  /* 0x00000018150a72a4 */ /* 0x000fe4000f8e0205 */
[----:B------:R-:W-:Y:S01]  /*25b0*/  UIADD3 UR34, UP0, UPT, UR46, 0x80, URZ ;  /* 0x000000802e227890 */ /* 0x000fe2000ff1e0ff */
[----:B-1----:R-:W-:Y:S01]  /*25c0*/  MOV R0, UR27 ;  /* 0x0000001b00007c02 */ /* 0x002fe20008000f00 */
[----:B------:R-:W-:Y:S02]  /*25d0*/  ULEA UR15, UR10, UR15, 0x5 ;  /* 0x0000000f0a0f7291 */ /* 0x000fe4000f8e28ff */
[----:B------:R-:W-:Y:S01]  /*25e0*/  USHF.L.U32 UR19, UR28, 0x6, URZ ;  /* 0x000000061c137899 */ /* 0x000fe200080006ff */
[----:B------:R-:W-:Y:S01]  /*25f0*/  SHF.L.U32 R0, R0, 0x1f, RZ ;  /* 0x0000001f00007819 */ /* 0x000fe200000006ff */
[----:B------:R-:W-:Y:S02]  /*2600*/  ULOP3.LUT UR9, UR9, 0xfefffff8, URZ, 0xc0, !UPT ;  /* 0xfefffff809097892 */ /* 0x000fe4000f8ec0ff */
[----:B------:R-:W-:Y:S01]  /*2610*/  UIADD3.X UR35, UPT, UPT, URZ, UR47, URZ, UP0, !UPT ;  /* 0x0000002fff237290 */ /* 0x000fe200087fe4ff */
[----:B------:R1:W3:Y:S01]  /*2620*/  SYNCS.PHASECHK.TRANS64.TRYWAIT P0, [UR8+0x88], R0 ;  /* 0x00008800ff0075a7 */ /* 0x0002e20008001108 */
[----:B------:R-:W-:Y:S02]  /*2630*/  ULEA UR8, UR7, UR30, 0xd ;  /* 0x0000001e07087291 */ /* 0x000fe4000f8e68ff */
[----:B------:R-:W-:Y:S02]  /*2640*/  UIMAD UR7, UR22, UR25, UR6 ;  /* 0x00000019160772a4 */ /* 0x000fe4000f8e0206 */
[----:B------:R-:W-:Y:S02]  /*2650*/  UIADD3 UR8, UPT, UPT, UR8, 0x3300, URZ ;  /* 0x0000330008087890 */ /* 0x000fe4000fffe0ff */
[----:B------:R-:W-:Y:S02]  /*2660*/  ULEA UR7, UR7, UR15, 0xa ;  /* 0x0000000f07077291 */ /* 0x000fe4000f8e50ff */
[----:B------:R-:W-:Y:S02]  /*2670*/  UIADD3 UR32, UP3, UPT, UR46, 0x200, URZ ;  /* 0x000002002e207890 */ /* 0x000fe4000ff7e0ff */
[----:B------:R-:W-:Y:S02]  /*2680*/  UPRMT UR7, UR7, 0x5410, URZ ;  /* 0x0000541007077896 */ /* 0x000fe400080000ff */
[----:B------:R-:W-:Y:S02]  /*2690*/  UIADD3.X UR33, UPT, UPT, URZ, UR47, URZ, UP3, !UPT ;  /* 0x0000002fff217290 */ /* 0x000fe40009ffe4ff */
[----:B------:R-:W-:Y:S02]  /*26a0*/  UIADD3 UR16, UPT, UPT, UR16, 0x25300, URZ ;  /* 0x0002530010107890 */ /* 0x000fe4000fffe0ff */
[----:B------:R-:W-:Y:S02]  /*26b0*/  UIADD3 UR36, UPT, UPT, UR20, 0x1, URZ ;  /* 0x0000000114247890 */ /* 0x000fe4000fffe0ff */
[----:B------:R-:W-:Y:S02]  /*26c0*/  UIADD3 UR29, UPT, UPT, UR21, 0x1, URZ ;  /* 0x00000001151d7890 */ /* 0x000fe4000fffe0ff */
[----:B------:R-:W-:Y:S02]  /*26d0*/  UISETP.NE.AND UP2, UPT, UR36, UR43, UPT ;  /* 0x0000002b2400728c */ /* 0x000fe4000bf45270 */
[----:B------:R-:W-:Y:S01]  /*26e0*/  UIADD3 UR26, UPT, UPT, UR22, 0x1, URZ ;  /* 0x00000001161a7890 */ /* 0x000fe2000fffe0ff */
[----:B------:R-:W-:Y:S01]  /*26f0*/  UMOV UR44, 0x0 ;  /* 0x00000000002c7882 */ /* 0x000fe20000000000 */
[----:B------:R-:W-:Y:S01]  /*2700*/  UMOV UR45, 0x10000000 ;  /* 0x10000000002d7882 */ /* 0x000fe20000000000 */
[----:B------:R-:W-:Y:S01]  /*2710*/  UMOV UR10, UR19 ;  /* 0x00000013000a7c82 */ /* 0x000fe20008000000 */
[----:B------:R-:W-:Y:S01]  /*2720*/  UMOV UR17, UR9 ;  /* 0x0000000900117c82 */ /* 0x000fe20008000000 */
[----:B------:R4:W-:Y:S04]  /*2730*/  UTMALDG.5D.IM2COL.2CTA [UR8], [UR34], UR7, desc[UR44] ;  /* 0x00002c08220073b4 */ /* 0x0009e80008261007 */
[----:B------:R-:W-:Y:S04]  /*2740*/  @UP2 UIADD3 UR29, UPT, UPT, UR21, URZ, URZ ;  /* 0x000000ff151d2290 */ /* 0x000fe8000fffe0ff */
[----:B------:R-:W-:Y:S01]  /*2750*/  UISETP.NE.AND UP1, UPT, UR29, UR40, UPT ;  /* 0x000000281d00728c */ /* 0x000fe2000bf25270 */
[----:B------:R2:W-:Y:S10]  /*2760*/  UTMALDG.5D.2CTA [UR16], [UR32], desc[UR44] ;  /* 0x00002c10200075b4 */ /* 0x0005f40008221000 */
[----:B------:R-:W-:Y:S04]  /*2770*/  @UP1 UIADD3 UR26, UPT, UPT, UR22, URZ, URZ ;  /* 0x000000ff161a1290 */ /* 0x000fe8000fffe0ff */
[----:B------:R-:W-:Y:S02]  /*2780*/  UISETP.NE.AND UP0, UPT, UR26, UR41, UPT ;  /* 0x000000291a00728c */ /* 0x000fe4000bf05270 */
[----:B----4-:R-:W-:Y:S09]  /*2790*/  UIADD3 UR8, UPT, UPT, UR28, 0x1, URZ ;  /* 0x000000011c087890 */ /* 0x010ff2000fffe0ff */
[----:B------:R-:W-:Y:S02]  /*27a0*/  @UP0 UIADD3 UR8, UPT, UPT, UR28, URZ, URZ ;  /* 0x000000ff1c080290 */ /* 0x000fe4000fffe0ff */
[----:B------:R-:W-:Y:S02]  /*27b0*/  UIADD3 UR7, UPT, UPT, UR37, -0x1, URZ ;  /* 0xffffffff25077890 */ /* 0x000fe4000fffe0ff */
[----:B--2---:R-:W-:Y:S02]  /*27c0*/  USEL UR22, UR26, URZ, UP0 ;  /* 0x000000ff1a167287 */ /* 0x004fe40008000000 */
[----:B------:R-:W-:Y:S02]  /*27d0*/  UISETP.GT.U32.AND UP0, UPT, UR37, 0x1, UPT ;  /* 0x000000012500788c */ /* 0x000fe4000bf04070 */
[----:B------:R-:W-:Y:S02]  /*27e0*/  USEL UR20, UR36, URZ, UP2 ;  /* 0x000000ff24147287 */ /* 0x000fe40009000000 */
[----:B------:R-:W-:Y:S01]  /*27f0*/  USEL UR21, UR29, URZ, UP1 ;  /* 0x000000ff1d157287 */ /* 0x000fe20008800000 */
[----:B------:R-:W-:Y:S01]  /*2800*/  UMOV UR37, UR7 ;  /* 0x0000000700257c82 */ /* 0x000fe20008000000 */
[----:B------:R-:W-:Y:S01]  /*2810*/  UMOV UR7, UR31 ;  /* 0x0000001f00077c82 */ /* 0x000fe20008000000 */
[----:B------:R-:W-:Y:S02]  /*2820*/  UMOV UR28, UR8 ;  /* 0x00000008001c7c82 */ /* 0x000fe40008000000 */
[----:B-1----:R-:W-:Y:S07]  /*2830*/  BRA.U UP0, `(.L_x_36) ;  /* 0xfffffff900f87547 */ /* 0x002fee000b83ffff */
.L_x_30:
[----:B------:R-:W-:Y:S01]  /*2840*/  SHF.L.U32 R3, R2, 0x1f, RZ ;  /* 0x0000001f02037819 */ /* 0x000fe200000006ff */
[----:B------:R-:W-:-:S03]  /*2850*/  NOP ;  /* 0x0000000000007918 */ /* 0x000fc60000000000 */
[----:B--23--:R-:W2:Y:S02]  /*2860*/  SYNCS.PHASECHK.TRANS64.TRYWAIT P0, [UR30+0x150], R3 ;  /* 0x00015003ff0075a7 */ /* 0x00cea4000800111e */
[----:B--2---:R-:W-:Y:S05]  /*2870*/  @!P0 BRA `(.L_x_37) ;  /* 0x0000006000e08947 */ /* 0x004fea0003800000 */
.L_x_143:
[----:B------:R-:W2:Y:S01]  /*2880*/  LDS.128 R4, [UR30+0x190] ;  /* 0x0001901eff047984 */ /* 0x000ea20008000c00 */
[----:B------:R-:W-:Y:S02]  /*2890*/  UIADD3 UR4, UPT, UPT, UR30, 0x158, URZ ;  /* 0x000001581e047890 */ /* 0x000fe4000fffe0ff */
[----:B------:R-:W-:Y:S01]  /*28a0*/  UISETP.GE.AND UP0, UPT, UR39, 0x1, UPT ;  /* 0x000000012700788c */ /* 0x000fe2000bf06270 */
[----:B------:R-:W-:Y:S01]  /*28b0*/  @!PT LDS RZ, [RZ] ;  /* 0x00000000fffff984 */ /* 0x000fe20000000800 */
[----:B------:R-:W-:Y:S01]  /*28c0*/  @!PT LDS RZ, [RZ] ;  /* 0x00000000fffff984 */ /* 0x000fe20000000800 */
[----:B------:R-:W-:Y:S01]  /*28d0*/  @!PT LDS RZ, [RZ] ;  /* 0x00000000fffff984 */ /* 0x000fe20000000800 */
[----:B------:R-:W-:Y:S01]  /*28e0*/  @!PT LDS RZ, [RZ] ;  /* 0x00000000fffff984 */ /* 0x000fe20000000800 */
[----:B------:R3:W-:Y:S06]  /*28f0*/  MEMBAR.ALL.CTA ;  /* 0x0000000000007992 */ /* 0x0007ec0000008000 */
[----:B---3--:R-:W3:Y:S01]  /*2900*/  FENCE.VIEW.ASYNC.S ;  /* 0x00000000000073c6 */ /* 0x008ee20000000000 */
[----:B------:R-:W-:-:S09]  /*2910*/  UPRMT UR4, URZ, 0x654, UR4 ;  /* 0x00000654ff047896 */ /* 0x000fd20008000004 */
[----:B---3--:R-:W-:Y:S01]  /*2920*/  SYNCS.ARRIVE.TRANS64.RED.A1T0 RZ, [UR4], RZ ;  /* 0x000000ffffff79a7 */ /* 0x008fe20008100404 */
[----:B--2---:R-:W-:-:S13]  /*2930*/  LOP3.LUT P0, RZ, R6, 0x1, RZ, 0xc0, !PT ;  /* 0x0000000106ff7812 */ /* 0x004fda000780c0ff */
[----:B------:R-:W-:Y:S01]  /*2940*/  VOTEU.ANY UP1, P0 ;  /* 0x0000000000ff7886 */ /* 0x000fe20000020100 */
[----:B------:R-:W-:-:S13]  /*2950*/  PLOP3.LUT P0, PT, PT, PT, UP1, 0x80, 0x8 ;  /* 0x000000000008781c */ /* 0x000fda0003f0f018 */
[----:B-1----:R-:W-:Y:S02]  /*2960*/  @P0 MOV R0, R4 ;  /* 0x0000000400000202 */ /* 0x002fe40000000f00 */
[----:B------:R-:W-:Y:S02]  /*2970*/  @P0 LOP3.LUT R4, R5, 0xffff, RZ, 0xc0, !PT ;  /* 0x0000ffff05040812 */ /* 0x000fe400078ec0ff */
[----:B------:R-:W-:Y:S02]  /*2980*/  @P0 R2UR UR6, R0 ;  /* 0x00000000000602ca */ /* 0x000fe400000e0000 */
[----:B------:R-:W-:-:S11]  /*2990*/  @P0 R2UR UR5, R4 ;  /* 0x00000000040502ca */ /* 0x000fd600000e0000 */
[----:B------:R-:W-:Y:S02]  /*29a0*/  @UP1 UMOV UR50, UR6 ;  /* 0x0000000600321c82 */ /* 0x000fe40008000000 */
[----:B------:R-:W-:Y:S01]  /*29b0*/  @UP1 UMOV UR48, UR5 ;  /* 0x0000000500301c82 */ /* 0x000fe20008000000 */
[----:B------:R-:W-:Y:S05]  /*29c0*/  BRA.U !UP0, `(.L_x_38) ;  /* 0x0000000108d47547 */ /* 0x000fea000b800000 */
[----:B------:R-:W1:Y:S01]  /*29d0*/  LDCU.128 UR16, c[0x0][0xc10] ;  /* 0x00018200ff1077ac */ /* 0x000e620008000c00 */
[----:B------:R-:W2:Y:S01]  /*29e0*/  LDCU UR20, c[0x0][0xc20] ;  /* 0x00018400ff1477ac */ /* 0x000ea20008000800 */
[----:B------:R-:W3:Y:S01]  /*29f0*/  LDCU UR13, c[0x0][0xc0c] ;  /* 0x00018180ff0d77ac */ /* 0x000ee20008000800 */
[----:B------:R-:W4:Y:S01]  /*2a00*/  LDCU.64 UR14, c[0x0][0xc28] ;  /* 0x00018500ff0e77ac */ /* 0x000f220008000a00 */
[----:B------:R-:W-:Y:S02]  /*2a10*/  UISETP.NE.AND UP3, UPT, UR39, 0x1, UPT ;  /* 0x000000012700788c */ /* 0x000fe4000bf65270 */
[----:B-1----:R-:W-:Y:S02]  /*2a20*/  UIMAD.WIDE.U32 UR4, UR52, UR19, URZ ;  /* 0x00000013340472a5 */ /* 0x002fe4000f8e00ff */
[----:B------:R-:W-:Y:S02]  /*2a30*/  UIMAD.WIDE.U32 UR6, UR53, UR16, URZ ;  /* 0x00000010350672a5 */ /* 0x000fe4000f8e00ff */
[----:B------:R-:W-:-:S02]  /*2a40*/  UISETP.NE.AND UP0, UPT, UR18, 0x1, UPT ;  /* 0x000000011200788c */ /* 0x000fc4000bf05270 */
[----:B------:R-:W-:Y:S01]  /*2a50*/  UIMAD.WIDE.U32 UR10, UR48, UR19, URZ ;  /* 0x00000013300a72a5 */ /* 0x000fe2000f8e00ff */
[----:B------:R-:W-:Y:S01]  /*2a60*/  UMOV UR4, UR5 ;  /* 0x0000000500047c82 */ /* 0x000fe20008000000 */
[----:B---3--:R-:W-:Y:S02]  /*2a70*/  UISETP.NE.AND UP2, UPT, UR13, 0x1, UPT ;  /* 0x000000010d00788c */ /* 0x008fe4000bf45270 */
[----:B--2---:R-:W-:Y:S02]  /*2a80*/  USHF.R.U32.HI UR5, URZ, UR20, UR4 ;  /* 0x00000014ff057299 */ /* 0x004fe40008011604 */
[----:B------:R-:W-:Y:S01]  /*2a90*/  UIMAD.WIDE.U32 UR8, UR50, UR16, URZ ;  /* 0x00000010320872a5 */ /* 0x000fe2000f8e00ff */
[----:B------:R-:W-:Y:S01]  /*2aa0*/  UMOV UR4, UR7 ;  /* 0x0000000700047c82 */ /* 0x000fe20008000000 */
[----:B------:R-:W-:Y:S02]  /*2ab0*/  USEL UR5, UR52, UR5, !UP0 ;  /* 0x0000000534057287 */ /* 0x000fe4000c000000 */
[----:B------:R-:W-:-:S02]  /*2ac0*/  USHF.R.U32.HI UR4, URZ, UR17, UR4 ;  /* 0x00000011ff047299 */ /* 0x000fc40008011604 */
[----:B----4-:R-:W-:Y:S02]  /*2ad0*/  UIMAD.WIDE.U32 UR6, UR5, UR14, URZ ;  /* 0x0000000e050672a5 */ /* 0x010fe4000f8e00ff */
[----:B------:R-:W-:Y:S01]  /*2ae0*/  USEL UR12, UR53, UR4, !UP2 ;  /* 0x00000004350c7287 */ /* 0x000fe2000d000000 */
[----:B------:R-:W-:Y:S02]  /*2af0*/  UMOV UR8, UR9 ;  /* 0x0000000900087c82 */ /* 0x000fe40008000000 */
[----:B------:R-:W-:Y:S01]  /*2b00*/  UMOV UR4, UR11 ;  /* 0x0000000b00047c82 */ /* 0x000fe20008000000 */
[----:B------:R-:W-:Y:S01]  /*2b10*/  UIMAD.WIDE.U32 UR10, UR12, UR14, URZ ;  /* 0x0000000e0c0a72a5 */ /* 0x000fe2000f8e00ff */
[----:B------:R-:W-:Y:S01]  /*2b20*/  UMOV UR6, UR7 ;  /* 0x0000000700067c82 */ /* 0x000fe20008000000 */
[----:B------:R-:W-:Y:S02]  /*2b30*/  USHF.R.U32.HI UR4, URZ, UR20, UR4 ;  /* 0x00000014ff047299 */ /* 0x000fe40008011604 */
[----:B------:R-:W-:-:S02]  /*2b40*/  @UP3 USHF.R.U32.HI UR5, URZ, UR15, UR6 ;  /* 0x0000000fff053299 */ /* 0x000fc40008011606 */
[----:B------:R-:W-:Y:S01]  /*2b50*/  USHF.R.U32.HI UR17, URZ, UR17, UR8 ;  /* 0x00000011ff117299 */ /* 0x000fe20008011608 */
[----:B------:R-:W-:Y:S01]  /*2b60*/  UMOV UR6, UR11 ;  /* 0x0000000b00067c82 */ /* 0x000fe20008000000 */
[----:B------:R-:W-:Y:S02]  /*2b70*/  USEL UR4, UR48, UR4, !UP0 ;  /* 0x0000000430047287 */ /* 0x000fe4000c000000 */
[----:B------:R-:W-:Y:S02]  /*2b80*/  @UP3 USHF.R.U32.HI UR12, URZ, UR15, UR6 ;  /* 0x0000000fff0c3299 */ /* 0x000fe40008011606 */
[----:B------:R-:W-:Y:S02]  /*2b90*/  UIMAD UR6, UR39, UR5, URZ ;  /* 0x00000005270672a4 */ /* 0x000fe4000f8e02ff */
[----:B------:R-:W-:Y:S02]  /*2ba0*/  USEL UR5, UR50, UR17, !UP2 ;  /* 0x0000001132057287 */ /* 0x000fe4000d000000 */
[----:B------:R-:W-:-:S02]  /*2bb0*/  UIMAD UR8, UR39, UR12, URZ ;  /* 0x0000000c270872a4 */ /* 0x000fc4000f8e02ff */
[----:B------:R-:W-:Y:S02]  /*2bc0*/  UISETP.GE.AND UP0, UPT, UR4, UR6, UPT ;  /* 0x000000060400728c */ /* 0x000fe4000bf06270 */
[----:B------:R-:W-:Y:S02]  /*2bd0*/  UIMAD.WIDE.U32 UR6, UR4, UR14, URZ ;  /* 0x0000000e040672a5 */ /* 0x000fe4000f8e00ff */
[----:B------:R-:W-:Y:S02]  /*2be0*/  UISETP.GE.OR UP0, UPT, UR5, UR8, UP0 ;  /* 0x000000080500728c */ /* 0x000fe40008706670 */
[----:B------:R-:W-:Y:S02]  /*2bf0*/  UIMAD.WIDE.U32 UR8, UR5, UR14, URZ ;  /* 0x0000000e050872a5 */ /* 0x000fe4000f8e00ff */
[----:B------:R-:W-:Y:S01]  /*2c00*/  UIADD3 UR10, UPT, UPT, -UR4, URZ, URZ ;  /* 0x000000ff040a7290 */ /* 0x000fe2000fffe1ff */
[----:B------:R-:W-:Y:S02]  /*2c10*/  UMOV UR6, UR7 ;  /* 0x0000000700067c82 */ /* 0x000fe40008000000 */
[----:B------:R-:W-:-:S02]  /*2c20*/  USHF.R.U32.HI UR6, URZ, UR15, UR6 ;  /* 0x0000000fff067299 */ /* 0x000fc40008011606 */
[----:B------:R-:W-:Y:S02]  /*2c30*/  UIMAD UR10, UR18, UR10, UR48 ;  /* 0x0000000a120a72a4 */ /* 0x000fe4000f8e0230 */
[----:B------:R-:W-:Y:S01]  /*2c40*/  USEL UR6, UR4, UR6, !UP3 ;  /* 0x0000000604067287 */ /* 0x000fe2000d800000 */
[----:B------:R-:W-:Y:S01]  /*2c50*/  @!UP0 UMOV UR7, UR9 ;  /* 0x0000000900078c82 */ /* 0x000fe20008000000 */
[----:B------:R-:W-:Y:S02]  /*2c60*/  UIADD3 UR9, UPT, UPT, -UR5, URZ, URZ ;  /* 0x000000ff05097290 */ /* 0x000fe4000fffe1ff */
[----:B------:R-:W-:Y:S02]  /*2c70*/  @!UP0 USHF.R.U32.HI UR7, URZ, UR15, UR7 ;  /* 0x0000000fff078299 */ /* 0x000fe40008011607 */
[----:B------:R-:W-:Y:S02]  /*2c80*/  UIADD3 UR8, UPT, UPT, -UR6, URZ, URZ ;  /* 0x000000ff06087290 */ /* 0x000fe4000fffe1ff */
[----:B------:R-:W-:-:S02]  /*2c90*/  @!UP0 USEL UR7, UR5, UR7, !UP3 ;  /* 0x0000000705078287 */ /* 0x000fc4000d800000 */
[----:B------:R-:W-:Y:S02]  /*2ca0*/  UIMAD UR8, UR39, UR8, UR4 ;  /* 0x00000008270872a4 */ /* 0x000fe4000f8e0204 */
[----:B------:R-:W-:Y:S02]  /*2cb0*/  @!UP0 UIADD3 UR6, UPT, UPT, UR6, -UR7, URZ ;  /* 0x8000000706068290 */ /* 0x000fe4000fffe0ff */
[----:B------:R-:W-:Y:S02]  /*2cc0*/  @!UP0 UIMAD UR7, UR8, UR12, UR7 ;  /* 0x0000000c080782a4 */ /* 0x000fe4000f8e0207 */
[----:B------:R-:W-:Y:S02]  /*2cd0*/  @!UP0 UIMAD UR4, UR39, UR6, UR5 ;  /* 0x00000006270482a4 */ /* 0x000fe4000f8e0205 */
[----:B------:R-:W-:Y:S02]  /*2ce0*/  UIMAD UR6, UR13, UR9, UR50 ;  /* 0x000000090d0672a4 */ /* 0x000fe4000f8e0232 */
[----:B------:R-:W-:Y:S01]  /*2cf0*/  UIMAD UR48, UR4, UR18, UR10 ;  /* 0x00000012043072a4 */ /* 0x000fe2000f8e020a */
[----:B------:R-:W-:-:S02]  /*2d00*/  @!UP0 UMOV UR5, UR7 ;  /* 0x0000000700058c82 */ /* 0x000fc40008000000 */
[----:B------:R-:W-:-:S12]  /*2d10*/  UIMAD UR50, UR5, UR13, UR6 ;  /* 0x0000000d053272a4 */ /* 0x000fd8000f8e0206 */
.L_x_38:
[----:B------:R-:W1:Y:S02]  /*2d20*/  LDCU UR4, c[0x0][0xc30] ;  /* 0x00018600ff0477ac */ /* 0x000e640008000800 */
[----:B-1----:R-:W-:-:S09]  /*2d30*/  UISETP.NE.AND UP0, UPT, UR4, 0x1, UPT ;  /* 0x000000010400788c */ /* 0x002fd2000bf05270 */
[----:B------:R-:W-:Y:S05]  /*2d40*/  BRA.U UP0, `(.L_x_39) ;  /* 0x0000000100447547 */ /* 0x000fea000b800000 */
[----:B------:R-:W1:Y:S01]  /*2d50*/  LDCU.128 UR8, c[0x0][0xc10] ;  /* 0x00018200ff0877ac */ /* 0x000e620008000c00 */
[----:B------:R-:W2:Y:S01]  /*2d60*/  LDCU UR12, c[0x0][0xc0c] ;  /* 0x00018180ff0c77ac */ /* 0x000ea20008000800 */
[----:B------:R-:W3:Y:S01]  /*2d70*/  LDCU UR13, c[0x0][0xc20] ;  /* 0x00018400ff0d77ac */ /* 0x000ee20008000800 */
[----:B-1----:R-:W-:Y:S02]  /*2d80*/  UIMAD.WIDE.U32 UR6, UR50, UR8, URZ ;  /* 0x00000008320672a5 */ /* 0x002fe4000f8e00ff */
[----:B------:R-:W-:Y:S02]  /*2d90*/  UIMAD.WIDE.U32 UR4, UR48, UR11, URZ ;  /* 0x0000000b300472a5 */ /* 0x000fe4000f8e00ff */
[----:B--2---:R-:W-:Y:S02]  /*2da0*/  UISETP.NE.AND UP2, UPT, UR12, 0x1, UPT ;  /* 0x000000010c00788c */ /* 0x004fe4000bf45270 */
[----:B------:R-:W-:Y:S01]  /*2db0*/  UISETP.NE.AND UP0, UPT, UR10, 0x1, UPT ;  /* 0x000000010a00788c */ /* 0x000fe2000bf05270 */
[----:B------:R-:W-:-:S02]  /*2dc0*/  UMOV UR6, UR7 ;  /* 0x0000000700067c82 */ /* 0x000fc40008000000 */
[----:B------:R-:W-:Y:S01]  /*2dd0*/  UMOV UR4, UR5 ;  /* 0x0000000500047c82 */ /* 0x000fe20008000000 */
[----:B------:R-:W-:Y:S02]  /*2de0*/  USHF.R.U32.HI UR6, URZ, UR9, UR6 ;  /* 0x00000009ff067299 */ /* 0x000fe40008011606 */
[----:B---3--:R-:W-:Y:S02]  /*2df0*/  USHF.R.U32.HI UR4, URZ, UR13, UR4 ;  /* 0x0000000dff047299 */ /* 0x008fe40008011604 */
[----:B------:R-:W-:Y:S02]  /*2e00*/  USEL UR5, UR50, UR6, !UP2 ;  /* 0x0000000632057287 */ /* 0x000fe4000d000000 */
[----:B------:R-:W-:-:S04]  /*2e10*/  USEL UR4, UR48, UR4, !UP0 ;  /* 0x0000000430047287 */ /* 0x000fc8000c000000 */
[----:B------:R-:W-:Y:S02]  /*2e20*/  UIADD3 UR6, UPT, UPT, UR5, -UR4, URZ ;  /* 0x8000000405067290 */ /* 0x000fe4000fffe0ff */
[----:B------:R-:W-:Y:S02]  /*2e30*/  UIADD3 UR4, UPT, UPT, -UR5, UR4, URZ ;  /* 0x0000000405047290 */ /* 0x000fe4000fffe1ff */
[----:B------:R-:W-:Y:S02]  /*2e40*/  UIMAD UR48, UR6, UR10, UR48 ;  /* 0x0000000a063072a4 */ /* 0x000fe4000f8e0230 */
[----:B------:R-:W-:-:S12]  /*2e50*/  UIMAD UR50, UR4, UR12, UR50 ;  /* 0x0000000c043272a4 */ /* 0x000fd8000f8e0232 */
.L_x_39:
[----:B------:R-:W-:Y:S01]  /*2e60*/  R2UR UR5, R48 ;  /* 0x00000000300572ca */ /* 0x000fe200000e0000 */
[----:B------:R-:W-:Y:S01]  /*2e70*/  UMOV UR36, UR42 ;  /* 0x0000002a00247c82 */ /* 0x000fe20008000000 */
[----:B------:R-:W-:Y:S02]  /*2e80*/  R2UR UR4, R47 ;  /* 0x000000002f0472ca */ /* 0x000fe400000e0000 */
[----:B------:R-:W-:Y:S02]  /*2e90*/  PLOP3.LUT P1, PT, PT, PT, PT, 0x80, 0x8 ;  /* 0x000000000008781c */ /* 0x000fe40003f2f070 */
[----:B------:R-:W-:-:S07]  /*2ea0*/  LOP3.LUT R2, R2, 0x1, RZ, 0x3c, !PT ;  /* 0x0000000102027812 */ /* 0x000fce00078e3cff */
[----:B------:R-:W-:Y:S02]  /*2eb0*/  UIADD3 UR44, UPT, UPT, UR50, UR5, URZ ;  /* 0x00000005322c7290 */ /* 0x000fe4000fffe0ff */
[----:B------:R-:W-:Y:S01]  /*2ec0*/  UIADD3 UR19, UPT, UPT, UR48, UR4, URZ ;  /* 0x0000000430137290 */ /* 0x000fe2000fffe0ff */
[----:B------:R-:W-:Y:S11]  /*2ed0*/  BRA.U UP1, `(.L_x_40) ;  /* 0xffffffe901a47547 */ /* 0x000ff6000b83ffff */
[----:B------:R-:W-:Y:S01]  /*2ee0*/  UIADD3 UR30, UPT, UPT, UR30, 0x88, URZ ;  /* 0x000000881e1e7890 */ /* 0x000fe2000fffe0ff */
[----:B------:R-:W-:-:S03]  /*2ef0*/  MOV R2, UR27 ;  /* 0x0000001b00027c02 */ /* 0x000fc60008000f00 */
[----:B------:R-:W-:Y:S01]  /*2f00*/  ULEA UR4, UR31, UR30, 0x3 ;  /* 0x0000001e1f047291 */ /* 0x000fe2000f8e18ff */
[----:B------:R-:W-:-:S08]  /*2f10*/  SHF.L.U32 R2, R2, 0x1f, RZ ;  /* 0x0000001f02027819 */ /* 0x000fd000000006ff */
[----:B------:R-:W1:Y:S02]  /*2f20*/  SYNCS.PHASECHK.TRANS64.TRYWAIT P0, [UR4], R2 ;  /* 0x00000002ff0075a7 */ /* 0x000e640008001104 */
[----:B-1----:R-:W-:Y:S05]  /*2f30*/  @!P0 BRA `(.L_x_41) ;  /* 0x0000005c00488947 */ /* 0x002fea0003800000 */
.L_x_145:
[----:B------:R-:W-:-:S04]  /*2f40*/  UIADD3 UR4, UPT, UPT, UR31, 0x1, URZ ;  /* 0x000000011f047890 */ /* 0x000fc8000fffe0ff */
[----:B------:R-:W-:-:S04]  /*2f50*/  UISETP.NE.AND UP0, UPT, UR4, 0x11, UPT ;  /* 0x000000110400788c */ /* 0x000fc8000bf05270 */
[----:B------:R-:W-:Y:S02]  /*2f60*/  USEL UR5, URZ, 0x1, UP0 ;  /* 0x00000001ff057887 */ /* 0x000fe40008000000 */
[----:B------:R-:W-:Y:S02]  /*2f70*/  USEL UR4, UR4, URZ, UP0 ;  /* 0x000000ff04047287 */ /* 0x000fe40008000000 */
[----:B------:R-:W-:Y:S02]  /*2f80*/  ULOP3.LUT UR6, UR27, UR5, URZ, 0x3c, !UPT ;  /* 0x000000051b067292 */ /* 0x000fe4000f8e3cff */
[----:B------:R-:W-:-:S04]  /*2f90*/  ULEA UR5, UR4, UR30, 0x3 ;  /* 0x0000001e04057291 */ /* 0x000fc8000f8e18ff */
[----:B-1----:R-:W-:-:S04]  /*2fa0*/  MOV R2, UR6 ;  /* 0x0000000600027c02 */ /* 0x002fc80008000f00 */
[----:B------:R-:W-:-:S04]  /*2fb0*/  SHF.L.U32 R2, R2, 0x1f, RZ ;  /* 0x0000001f02027819 */ /* 0x000fc800000006ff */
[----:B------:R-:W1:Y:S02]  /*2fc0*/  SYNCS.PHASECHK.TRANS64.TRYWAIT P0, [UR5], R2 ;  /* 0x00000002ff0075a7 */ /* 0x000e640008001105 */
[----:B-1----:R-:W-:Y:S05]  /*2fd0*/  @!P0 BRA `(.L_x_42) ;  /* 0x0000005c00388947 */ /* 0x002fea0003800000 */
.L_x_147:
        /* <DEDUP_REMOVED lines=10> */
.L_x_149:
        /* <DEDUP_REMOVED lines=10> */
.L_x_151:
        /* <DEDUP_REMOVED lines=10> */
.L_x_153:
        /* <DEDUP_REMOVED lines=10> */
.L_x_155:
        /* <DEDUP_REMOVED lines=10> */
.L_x_157:
        /* <DEDUP_REMOVED lines=10> */
.L_x_159:
        /* <DEDUP_REMOVED lines=10> */
.L_x_161:
        /* <DEDUP_REMOVED lines=10> */
.L_x_163:
        /* <DEDUP_REMOVED lines=10> */
.L_x_165:
        /* <DEDUP_REMOVED lines=10> */
.L_x_167:
        /* <DEDUP_REMOVED lines=10> */
.L_x_169:
        /* <DEDUP_REMOVED lines=10> */
.L_x_171:
        /* <DEDUP_REMOVED lines=10> */
.L_x_173:
        /* <DEDUP_REMOVED lines=10> */
.L_x_175:
[----:B------:R-:W-:-:S04]  /*38a0*/  UIADD3 UR4, UPT, UPT, UR4, 0x1, URZ ;  /* 0x0000000104047890 */ /* 0x000fc8000fffe0ff */
[----:B------:R-:W-:-:S04]  /*38b0*/  UISETP.NE.AND UP0, UPT, UR4, 0x11, UPT ;  /* 0x000000110400788c */ /* 0x000fc8000bf05270 */
[----:B------:R-:W-:Y:S02]  /*38c0*/  USEL UR5, URZ, 0x1, UP0 ;  /* 0x00000001ff057887 */ /* 0x000fe40008000000 */
[----:B------:R-:W-:Y:S02]  /*38d0*/  USEL UR4, UR4, URZ, UP0 ;  /* 0x000000ff04047287 */ /* 0x000fe40008000000 */
[----:B------:R-:W-:Y:S02]  /*38e0*/  ULOP3.LUT UR5, UR6, UR5, URZ, 0x3c, !UPT ;  /* 0x0000000506057292 */ /* 0x000fe4000f8e3cff */
[----:B------:R-:W-:-:S04]  /*38f0*/  ULEA UR4, UR4, UR30, 0x3 ;  /* 0x0000001e04047291 */ /* 0x000fc8000f8e18ff */
[----:B-1----:R-:W-:Y:S02]  /*3900*/  IMAD.U32 R2, RZ, RZ, UR5 ;  /* 0x00000005ff027e24 */ /* 0x002fe4000f8e00ff */
[----:B------:R-:W-:-:S03]  /*3910*/  MOV R0, UR4 ;  /* 0x0000000400007c02 */ /* 0x000fc60008000f00 */
[----:B------:R-:W-:-:S07]  /*3920*/  SHF.L.U32 R2, R2, 0x1f, RZ ;  /* 0x0000001f02027819 */ /* 0x000fce00000006ff */
.L_x_57:
[----:B-1----:R1:W2:Y:S02]  /*3930*/  SYNCS.PHASECHK.TRANS64.TRYWAIT P0, [R0+URZ], R2 ;  /* 0x00000002000075a7 */ /* 0x0022a400080011ff */
[----:B--2---:R-:W-:Y:S05]  /*3940*/  @!P0 NANOSLEEP.SYNCS 0x989680 ;  /* 0x009896800000895d */ /* 0x004fea0003900000 */
[----:B------:R-:W2:Y:S02]  /*3950*/  @!P0 SYNCS.PHASECHK.TRANS64 P0, [R0+URZ], R2 ;  /* 0x00000002000085a7 */ /* 0x000ea400080010ff */
[----:B--2---:R-:W-:Y:S05]  /*3960*/  @P0 EXIT ;  /* 0x000000000000094d */ /* 0x004fea0003800000 */
[----:B------:R-:W-:Y:S05]  /*3970*/  BRA `(.L_x_57) ;  /* 0xfffffffc00ec7947 */ /* 0x000fea000383ffff */
.L_x_22:
[----:B------:R-:W2:Y:S02]  /*3980*/  S2UR UR4, SR_CgaCtaId ;  /* 0x00000000000479c3 */ /* 0x000ea40000008800 */
[----:B--2---:R-:W-:-:S04]  /*3990*/  UISETP.NE.AND UP0, UPT, UR4, URZ, UPT ;  /* 0x000000ff0400728c */ /* 0x004fc8000bf05270 */
[----:B------:R-:W-:-:S09]  /*39a0*/  UISETP.NE.OR UP0, UPT, UR18, 0x1, UP0 ;  /* 0x000000011200788c */ /* 0x000fd20008705670 */
[----:B------:R-:W-:Y:S05]  /*39b0*/  BRA.U UP0, `(.L_x_58) ;  /* 0x0000000100b47547 */ /* 0x000fea000b800000 */
[----:B------:R-:W2:Y:S01]  /*39c0*/  S2UR UR5, SR_CgaCtaId ;  /* 0x00000000000579c3 */ /* 0x000ea20000008800 */
[----:B------:R-:W-:Y:S01]  /*39d0*/  UMOV UR4, 0x400 ;  /* 0x0000040000047882 */ /* 0x000fe20000000000 */
[----:B------:R-:W-:Y:S01]  /*39e0*/  HFMA2 R2, -RZ, RZ, 0, 5.9604644775390625e-08 ;  /* 0x00000001ff027431 */ /* 0x000fe200000001ff */
[----:B------:R-:W-:Y:S01]  /*39f0*/  ISETP.GE.U32.AND P0, PT, R3, 0x2, PT ;  /* 0x000000020300780c */ /* 0x000fe20003f06070 */
[----:B------:R-:W-:Y:S01]  /*3a00*/  IMAD.MOV.U32 R8, RZ, RZ, RZ ;  /* 0x000000ffff087224 */ /* 0x000fe200078e00ff */
[----:B--2---:R-:W-:-:S04]  /*3a10*/  ULEA UR4, UR5, UR4, 0x18 ;  /* 0x0000000405047291 */ /* 0x004fc8000f8ec0ff */
[----:B------:R-:W-:Y:S02]  /*3a20*/  UIADD3 UR5, UPT, UPT, UR4, 0x158, URZ ;  /* 0x0000015804057890 */ /* 0x000fe4000fffe0ff */
[----:B------:R-:W-:Y:S02]  /*3a30*/  UIADD3 UR8, UPT, UPT, UR4, 0x150, URZ ;  /* 0x0000015004087890 */ /* 0x000fe4000fffe0ff */
[----:B------:R-:W-:-:S12]  /*3a40*/  UPRMT UR5, URZ, 0x654, UR5 ;  /* 0x00000654ff057896 */ /* 0x000fd80008000005 */
.L_x_61:
[----:B------:R-:W-:Y:S01]  /*3a50*/  SHF.L.U32 R6, R2, 0x1f, RZ ;  /* 0x0000001f02067819 */ /* 0x000fe200000006ff */
[----:B------:R-:W-:Y:S02]  /*3a60*/  IMAD.U32 R4, RZ, RZ, UR8 ;  /* 0x00000008ff047e24 */ /* 0x000fe4000f8e00ff */
[----:B------:R-:W-:Y:S01]  /*3a70*/  @!P0 IMAD.MOV.U32 R5, RZ, RZ, 0x10 ;  /* 0x00000010ff058424 */ /* 0x000fe200078e00ff */
[----:B------:R-:W2:Y:S02]  /*3a80*/  SYNCS.PHASECHK.TRANS64.TRYWAIT P1, [UR4+0x158], R6 ;  /* 0x00015806ff0075a7 */ /* 0x000ea40008021104 */
[----:B------:R-:W-:-:S04]  /*3a90*/  PRMT R4, R3, 0x654, R4 ;  /* 0x0000065403047816 */ /* 0x000fc80000000004 */
[----:B------:R-:W-:Y:S01]  /*3aa0*/  SEL R0, R4, R0, !P0 ;  /* 0x0000000004007207 */ /* 0x000fe20004000000 */
[----:B--2---:R-:W-:Y:S06]  /*3ab0*/  @!P1 BRA `(.L_x_59) ;  /* 0x0000005400e89947 */ /* 0x004fec0003800000 */
.L_x_177:
[----:B------:R-:W-:Y:S01]  /*3ac0*/  UIADD3 UR6, UPT, UPT, UR4, 0x190, URZ ;  /* 0x0000019004067890 */ /* 0x000fe2000fffe0ff */
[----:B------:R3:W-:Y:S01]  /*3ad0*/  @!P0 SYNCS.ARRIVE.TRANS64.RED RZ, [R0+URZ], R5 ;  /* 0x0000000500ff89a7 */ /* 0x0007e200080004ff */
[----:B------:R-:W-:Y:S01]  /*3ae0*/  UIADD3 UR7, UPT, UPT, UR4, 0x150, URZ ;  /* 0x0000015004077890 */ /* 0x000fe2000fffe0ff */
[----:B------:R-:W-:-:S08]  /*3af0*/  LOP3.LUT R2, R2, 0x1, RZ, 0x3c, !PT ;  /* 0x0000000102027812 */ /* 0x000fd000078e3cff */
[----:B------:R-:W-:Y:S06]  /*3b00*/  UGETNEXTWORKID.BROADCAST [UR6], [UR7] ;  /* 0x00000000060073ca */ /* 0x000fec0008000100 */
[----:B---3--:R-:W-:-:S04]  /*3b10*/  SHF.L.U32 R5, R8, 0x1f, RZ ;  /* 0x0000001f08057819 */ /* 0x008fc800000006ff */
[----:B------:R-:W3:Y:S02]  /*3b20*/  SYNCS.PHASECHK.TRANS64.TRYWAIT P1, [UR4+0x150], R5 ;  /* 0x00015005ff0075a7 */ /* 0x000ee40008021104 */
[----:B---3--:R-:W-:Y:S05]  /*3b30*/  @!P1 BRA `(.L_x_60) ;  /* 0x0000005400e09947 */ /* 0x008fea0003800000 */
.L_x_179:
[----:B--2---:R-:W2:Y:S01]  /*3b40*/  LDS.128 R4, [UR4+0x190] ;  /* 0x00019004ff047984 */ /* 0x004ea20008000c00 */
[----:B------:R-:W-:Y:S01]  /*3b50*/  LOP3.LUT R8, R8, 0x1, RZ, 0x3c, !PT ;  /* 0x0000000108087812 */ /* 0x000fe200078e3cff */
[----:B------:R-:W-:Y:S01]  /*3b60*/  @!PT LDS RZ, [RZ] ;  /* 0x00000000fffff984 */ /* 0x000fe20000000800 */
[----:B------:R-:W-:Y:S01]  /*3b70*/  @!PT LDS RZ, [RZ] ;  /* 0x00000000fffff984 */ /* 0x000fe20000000800 */
[----:B------:R-:W-:Y:S01]  /*3b80*/  @!PT LDS RZ, [RZ] ;  /* 0x00000000fffff984 */ /* 0x000fe20000000800 */
[----:B------:R-:W-:Y:S01]  /*3b90*/  @!PT LDS RZ, [RZ] ;  /* 0x00000000fffff984 */ /* 0x000fe20000000800 */
[----:B------:R3:W-:Y:S06]  /*3ba0*/  MEMBAR.ALL.CTA ;  /* 0x0000000000007992 */ /* 0x0007ec0000008000 */
[----:B---3--:R-:W3:Y:S02]  /*3bb0*/  FENCE.VIEW.ASYNC.S ;  /* 0x00000000000073c6 */ /* 0x008ee40000000000 */
[----:B---3--:R-:W-:Y:S01]  /*3bc0*/  SYNCS.ARRIVE.TRANS64.RED.A1T0 RZ, [UR5], RZ ;  /* 0x000000ffffff79a7 */ /* 0x008fe20008100405 */
[----:B--2---:R-:W-:-:S13]  /*3bd0*/  LOP3.LUT P1, RZ, R6, 0x1, RZ, 0xc0, !PT ;  /* 0x0000000106ff7812 */ /* 0x004fda000782c0ff */
[----:B------:R-:W-:Y:S05]  /*3be0*/  @P1 BRA `(.L_x_61) ;  /* 0xfffffffc00981947 */ /* 0x000fea000383ffff */
[----:B------:R-:W-:-:S04]  /*3bf0*/  SHF.L.U32 R0, R2, 0x1f, RZ ;  /* 0x0000001f02007819 */ /* 0x000fc800000006ff */
[----:B------:R-:W2:Y:S02]  /*3c00*/  SYNCS.PHASECHK.TRANS64 P0, [UR4+0x158], R0 ;  /* 0x00015800ff0075a7 */ /* 0x000ea40008001004 */
[----:B-12---:R-:W-:Y:S05]  /*3c10*/  @P0 EXIT ;  /* 0x000000000000094d */ /* 0x006fea0003800000 */
[----:B------:R-:W-:-:S07]  /*3c20*/  MOV R0, UR4 ;  /* 0x0000000400007c02 */ /* 0x000fce0008000f00 */
.L_x_62:
[----:B-1----:R-:W-:-:S04]  /*3c30*/  SHF.L.U32 R3, R2, 0x1f, RZ ;  /* 0x0000001f02037819 */ /* 0x002fc800000006ff */
[----:B------:R1:W2:Y:S03]  /*3c40*/  SYNCS.PHASECHK.TRANS64.TRYWAIT P0, [R0+URZ+0x158], R3 ;  /* 0x00015803000075a7 */ /* 0x0002a600080011ff */
[----:B--2---:R-:W-:Y:S05]  /*3c50*/  @!P0 NANOSLEEP.SYNCS 0x989680 ;  /* 0x009896800000895d */ /* 0x004fea0003900000 */
[----:B------:R-:W2:Y:S02]  /*3c60*/  @!P0 SYNCS.PHASECHK.TRANS64 P0, [R0+URZ+0x158], R3 ;  /* 0x00015803000085a7 */ /* 0x000ea400080010ff */
[----:B--2---:R-:W-:Y:S05]  /*3c70*/  @P0 EXIT ;  /* 0x000000000000094d */ /* 0x004fea0003800000 */
[----:B------:R-:W-:Y:S05]  /*3c80*/  BRA `(.L_x_62) ;  /* 0xfffffffc00e87947 */ /* 0x000fea000383ffff */
.L_x_58:
[----:B------:R-:W-:Y:S05]  /*3c90*/  BRA.U UP4, `(.L_x_63) ;  /* 0x0000001104a47547 */ /* 0x000fea000b800000 */
[----:B------:R-:W2:Y:S01]  /*3ca0*/  S2UR UR4, SR_CgaCtaId ;  /* 0x00000000000479c3 */ /* 0x000ea20000008800 */
[----:B------:R-:W-:Y:S01]  /*3cb0*/  UMOV UR5, 0x40 ;  /* 0x0000004000057882 */ /* 0x000fe20000000000 */
[----:B------:R-:W-:Y:S01]  /*3cc0*/  NOP ;  /* 0x0000000000007918 */ /* 0x000fe20000000000 */
[----:B------:R-:W-:Y:S01]  /*3cd0*/  UMOV UR6, 0x400 ;  /* 0x0000040000067882 */ /* 0x000fe20000000000 */
[----:B--2---:R-:W-:Y:S02]  /*3ce0*/  ULEA UR5, UR4, UR5, 0x18 ;  /* 0x0000000504057291 */ /* 0x004fe4000f8ec0ff */
[----:B------:R-:W-:-:S07]  /*3cf0*/  ULEA UR6, UR4, UR6, 0x18 ;  /* 0x0000000604067291 */ /* 0x000fce000f8ec0ff */
[----:B------:R-:W2:Y:S02]  /*3d00*/  LDS.U8 R3, [UR5+0x1c] ;  /* 0x00001c05ff037984 */ /* 0x000ea40008000000 */
[----:B--2---:R-:W-:-:S13]  /*3d10*/  ISETP.NE.AND P0, PT, R3, RZ, PT ;  /* 0x000000ff0300720c */ /* 0x004fda0003f05270 */
[----:B------:R-:W-:Y:S05]  /*3d20*/  @P0 BRA `(.L_x_64) ;  /* 0x0000000400080947 */ /* 0x000fea0003800000 */
[----:B------:R-:W-:Y:S02]  /*3d30*/  UISETP.NE.U32.AND UP1, UPT, UR38, 0x1, UPT ;  /* 0x000000012600788c */ /* 0x000fe4000bf25070 */
[----:B------:R-:W-:-:S07]  /*3d40*/  UIADD3 UR7, UPT, UPT, UR5, 0x8, URZ ;  /* 0x0000000805077890 */ /* 0x000fce000fffe0ff */
[----:B------:R-:W-:Y:S05]  /*3d50*/  BRA.U !UP1, `(.L_x_65) ;  /* 0x00000001099c7547 */ /* 0x000fea000b800000 */
[----:B------:R-:W-:Y:S01]  /*3d60*/  ELECT P0, URZ, PT ;  /* 0x0000000000ff782f */ /* 0x000fe20003800000 */
[----:B------:R-:W-:-:S12]  /*3d70*/  BSSY B0, `(.L_x_65) ;  /* 0x0000025000007945 */ /* 0x000fd80003800000 */
[----:B------:R-:W-:Y:S05]  /*3d80*/  @!P0 BRA `(.L_x_66) ;  /* 0x00000000008c8947 */ /* 0x000fea0003800000 */
[----:B------:R-:W-:-:S05]  /*3d90*/  UMOV UR4, 0x10 ;  /* 0x0000001000047882 */ /* 0x000fca0000000000 */
[----:B------:R-:W-:Y:S04]  /*3da0*/  DEPBAR.LE SB2, 0x36 ;  /* 0x0000ad800000791a */ /* 0x000fe80000000000 */
[----:B------:R-:W2:Y:S02]  /*3db0*/  UTCATOMSWS.2CTA.FIND_AND_SET.ALIGN UP0, UR4, UR4 ;  /* 0x00000004000475e3 */ /* 0x000ea40008200800 */
[----:B--2---:R-:W-:Y:S01]  /*3dc0*/  MOV R10, UR4 ;  /* 0x00000004000a7c02 */ /* 0x004fe20008000f00 */
[----:B------:R-:W-:Y:S06]  /*3dd0*/  BRA.U UP0, `(.L_x_67) ;  /* 0x0000000100187547 */ /* 0x000fec000b800000 */
.L_x_68:
[----:B------:R-:W-:Y:S05]  /*3de0*/  NANOSLEEP 0x64 ;  /* 0x000000640000795d */ /* 0x000fea0003800000 */
[----:B------:R-:W-:-:S05]  /*3df0*/  UMOV UR4, 0x10 ;  /* 0x0000001000047882 */ /* 0x000fca0000000000 */
[----:B------:R-:W-:Y:S04]  /*3e00*/  DEPBAR.LE SB2, 0x36 ;  /* 0x0000ad800000791a */ /* 0x000fe80000000000 */
[----:B------:R-:W2:Y:S02]  /*3e10*/  UTCATOMSWS.2CTA.FIND_AND_SET.ALIGN UP0, UR4, UR4 ;  /* 0x00000004000475e3 */ /* 0x000ea40008200800 */
[----:B--2---:R-:W-:Y:S01]  /*3e20*/  MOV R10, UR4 ;  /* 0x00000004000a7c02 */ /* 0x004fe20008000f00 */
[----:B------:R-:W-:Y:S05]  /*3e30*/  BRA.U !UP0, `(.L_x_68) ;  /* 0xfffffffd08e87547 */ /* 0x000fea000b83ffff */
.L_x_67:
[----:B------:R-:W2:Y:S01]  /*3e40*/  LDS R6, [UR5+0x10] ;  /* 0x00001005ff067984 */ /* 0x000ea20008000800 */
[----:B------:R-:W-:Y:S01]  /*3e50*/  IMAD.U32 R3, RZ, RZ, UR6 ;  /* 0x00000006ff037e24 */ /* 0x000fe2000f8e00ff */
[----:B------:R-:W-:-:S03]  /*3e60*/  MOV R4, UR37 ;  /* 0x0000002500047c02 */ /* 0x000fc60008000f00 */
[----:B------:R-:W-:Y:S01]  /*3e70*/  VIADD R3, R3, 0x1a0 ;  /* 0x000001a003037836 */ /* 0x000fe20000000000 */
[----:B--2---:R-:W-:-:S04]  /*3e80*/  SHF.L.U32 R6, R6, 0x1f, RZ ;  /* 0x0000001f06067819 */ /* 0x004fc800000006ff */
[----:B------:R-:W2:Y:S02]  /*3e90*/  SYNCS.PHASECHK.TRANS64.TRYWAIT P0, [UR5+0x8], R6 ;  /* 0x00000806ff0075a7 */ /* 0x000ea40008001105 */
[----:B--2---:R-:W-:Y:S05]  /*3ea0*/  @P0 BRA `(.L_x_69) ;  /* 0x0000000000080947 */ /* 0x004fea0003800000 */
[----:B------:R-:W2:Y:S02]  /*3eb0*/  SYNCS.PHASECHK.TRANS64.TRYWAIT P0, [UR5+0x8], R6 ;  /* 0x00000806ff0075a7 */ /* 0x000ea40008001105 */
[----:B--2---:R-:W-:Y:S05]  /*3ec0*/  @!P0 BRA `(.L_x_70) ;  /* 0x0000005400148947 */ /* 0x004fea0003800000 */
.L_x_69:
[----:B------:R-:W-:Y:S01]  /*3ed0*/  PRMT R4, R4, 0x654, R3 ;  /* 0x0000065404047816 */ /* 0x000fe20000000003 */
[----:B------:R-:W-:Y:S01]  /*3ee0*/  HFMA2 R3, -RZ, RZ, 0, 5.9604644775390625e-08 ;  /* 0x00000001ff037431 */ /* 0x000fe200000001ff */
[----:B------:R-:W-:Y:S01]  /*3ef0*/  UPRMT UR4, UR37, 0x654, UR7 ;  /* 0x0000065425047896 */ /* 0x000fe20008000007 */
[----:B------:R-:W-:Y:S02]  /*3f00*/  IMAD.MOV.U32 R8, RZ, RZ, 0xffff ;  /* 0x0000ffffff087424 */ /* 0x000fe400078e00ff */
[----:B--2---:R-:W-:Y:S02]  /*3f10*/  IMAD.MOV.U32 R6, RZ, RZ, 0x4 ;  /* 0x00000004ff067424 */ /* 0x004fe400078e00ff */
[----:B------:R-:W-:Y:S01]  /*3f20*/  IMAD.SHL.U32 R9, R10, 0x20, RZ ;  /* 0x000000200a097824 */ /* 0x000fe200078e00ff */
[----:B------:R-:W-:Y:S02]  /*3f30*/  MOV R5, UR4 ;  /* 0x0000000400057c02 */ /* 0x000fe40008000f00 */
[-C--:B------:R-:W-:Y:S01]  /*3f40*/  SHF.L.U32 R8, R8, R10.reuse, RZ ;  /* 0x0000000a08087219 */ /* 0x080fe200000006ff */
[----:B------:R2:W-:Y:S01]  /*3f50*/  SYNCS.ARRIVE.TRANS64.RED RZ, [UR4], R6 ;  /* 0x00000006ffff79a7 */ /* 0x0005e20008000404 */
[----:B------:R-:W-:Y:S01]  /*3f60*/  SHF.L.U32 R7, R3, R10, RZ ;  /* 0x0000000a03077219 */ /* 0x000fe200000006ff */
[----:B------:R2:W-:Y:S04]  /*3f70*/  STS [UR6+0x1a0], R9 ;  /* 0x0001a009ff007988 */ /* 0x0005e80008000806 */
[----:B------:R2:W-:Y:S04]  /*3f80*/  STAS [R4.64], R10 ;  /* 0x0000000a04007dbd */ /* 0x0005e8000c0008ff */
[----:B------:R2:W-:Y:S04]  /*3f90*/  ATOMS.OR RZ, [UR5+0x14], R8 ;  /* 0x00001408ffff798c */ /* 0x0005e8000b000005 */
[----:B------:R2:W-:Y:S04]  /*3fa0*/  ATOMS.OR RZ, [UR5+0x18], R7 ;  /* 0x00001807ffff798c */ /* 0x0005e8000b000005 */
[----:B------:R2:W-:Y:S02]  /*3fb0*/  ATOMS.XOR RZ, [UR5+0x10], R3 ;  /* 0x00001003ffff798c */ /* 0x0005e4000b800005 */
.L_x_66:
[----:B-1----:R-:W-:Y:S05]  /*3fc0*/  BSYNC B0 ;  /* 0x0000000000007941 */ /* 0x002fea0003800000 */
.L_x_65:
[----:B------:R-:W-:Y:S05]  /*3fd0*/  BRA.U UP1, `(.L_x_71) ;  /* 0x00000001016c7547 */ /* 0x000fea000b800000 */
[----:B------:R-:W-:-:S03]  /*3fe0*/  UMOV UR4, 0xffffffff ;  /* 0xffffffff00047882 */ /* 0x000fc60000000000 */
[----:B------:R-:W-:Y:S05]  /*3ff0*/  BRA.DIV UR4, `(.L_x_72) ;  /* 0x0000005204e07947 */ /* 0x000fea000b800000 */
[----:B------:R-:W-:-:S13]  /*4000*/  ELECT P6, URZ, PT ;  /* 0x0000000000ff782f */ /* 0x000fda00038c0000 */
.L_x_182:
[----:B------:R-:W-:Y:S05]  /*4010*/  @!P6 BRA `(.L_x_71) ;  /* 0x00000000005ce947 */ /* 0x000fea0003800000 */
[----:B--2---:R-:W2:Y:S02]  /*4020*/  LDS R4, [UR5+0x10] ;  /* 0x00001005ff047984 */ /* 0x004ea40008000800 */
[----:B--2---:R-:W-:-:S04]  /*4030*/  SHF.L.U32 R4, R4, 0x1f, RZ ;  /* 0x0000001f04047819 */ /* 0x004fc800000006ff */
[----:B------:R-:W2:Y:S02]  /*4040*/  SYNCS.PHASECHK.TRANS64.TRYWAIT P0, [UR5+0x8], R4 ;  /* 0x00000804ff0075a7 */ /* 0x000ea40008001105 */
[----:B--2---:R-:W-:Y:S05]  /*4050*/  @P0 BRA `(.L_x_73) ;  /* 0x0000000000080947 */ /* 0x004fea0003800000 */
[----:B------:R-:W2:Y:S02]  /*4060*/  SYNCS.PHASECHK.TRANS64.TRYWAIT P0, [UR5+0x8], R4 ;  /* 0x00000804ff0075a7 */ /* 0x000ea40008001105 */
[----:B--2---:R-:W-:Y:S05]  /*4070*/  @!P0 BRA `(.L_x_74) ;  /* 0x0000005000e08947 */ /* 0x004fea0003800000 */
.L_x_73:
[----:B------:R-:W3:Y:S01]  /*4080*/  LDS R6, [UR6+0x1a0] ;  /* 0x0001a006ff067984 */ /* 0x000ee20008000800 */
[----:B--2---:R-:W-:Y:S02]  /*4090*/  HFMA2 R3, -RZ, RZ, 0, 5.9604644775390625e-08 ;  /* 0x00000001ff037431 */ /* 0x004fe400000001ff */
[----:B------:R-:W-:Y:S01]  /*40a0*/  IMAD.MOV.U32 R4, RZ, RZ, 0xffff ;  /* 0x0000ffffff047424 */ /* 0x000fe200078e00ff */
[----:B------:R-:W-:Y:S01]  /*40b0*/  UPRMT UR4, UR37, 0x654, UR7 ;  /* 0x0000065425047896 */ /* 0x000fe20008000007 */
[----:B---3--:R-:W-:-:S03]  /*40c0*/  IMAD.SHL.U32 R5, R6, 0x20, RZ ;  /* 0x0000002006057824 */ /* 0x008fc600078e00ff */
[-C--:B------:R-:W-:Y:S02]  /*40d0*/  SHF.L.U32 R4, R4, R6.reuse, RZ ;  /* 0x0000000604047219 */ /* 0x080fe400000006ff */
[----:B------:R-:W-:Y:S01]  /*40e0*/  SHF.L.U32 R6, R3, R6, RZ ;  /* 0x0000000603067219 */ /* 0x000fe200000006ff */
[----:B------:R3:W-:Y:S04]  /*40f0*/  STS [UR6+0x1a0], R5 ;  /* 0x0001a005ff007988 */ /* 0x0007e80008000806 */
[----:B------:R3:W-:Y:S04]  /*4100*/  ATOMS.OR RZ, [UR5+0x14], R4 ;  /* 0x00001404ffff798c */ /* 0x0007e8000b000005 */
[----:B------:R3:W-:Y:S01]  /*4110*/  ATOMS.OR RZ, [UR5+0x18], R6 ;  /* 0x00001806ffff798c */ /* 0x0007e2000b000005 */
[----:B------:R-:W-:Y:S03]  /*4120*/  SYNCS.ARRIVE.TRANS64.RED.A1T0 RZ, [UR4], RZ ;  /* 0x000000ffffff79a7 */ /* 0x000fe60008100404 */
[----:B------:R3:W-:Y:S01]  /*4130*/  ATOMS.XOR RZ, [UR5+0x10], R3 ;  /* 0x00001003ffff798c */ /* 0x0007e2000b800005 */
[----:B------:R-:W-:Y:S05]  /*4140*/  BRA `(.L_x_71) ;  /* 0x0000000000107947 */ /* 0x000fea0003800000 */
.L_x_64:
[----:B------:R-:W-:Y:S02]  /*4150*/  MOV R3, 0xffffffff ;  /* 0xffffffff00037802 */ /* 0x000fe40000000f00 */
[----:B------:R-:W-:-:S03]  /*4160*/  MOV R4, 0x4190 ;  /* 0x0000419000047802 */ /* 0x000fc60000000f00 */
[----:B------:R2:W-:Y:S04]  /*4170*/  STS [UR6+0x1a0], R3 ;  /* 0x0001a003ff007988 */ /* 0x0005e80008000806 */
[----:B-12--5:R-:W-:Y:S05]  /*4180*/  CALL.REL.NOINC `($__internal_1_$__cuda_sm10x_tcgen05_guardrail_trap_phase_invalid_during_alloc) ;  /* 0x00000058001c7944 */ /* 0x026fea0003c00000 */
.L_x_71:
[----:B------:R-:W-:Y:S05]  /*4190*/  WARPSYNC.ALL ;  /* 0x0000000000007948 */ /* 0x000fea0003800000 */
[----:B------:R-:W4:Y:S01]  /*41a0*/  S2UR UR20, SR_CgaCtaId ;  /* 0x00000000001479c3 */ /* 0x000f220000008800 */
[----:B------:R-:W-:Y:S01]  /*41b0*/  UMOV UR4, 0x400 ;  /* 0x0000040000047882 */ /* 0x000fe20000000000 */
[----:B------:R-:W-:-:S06]  /*41c0*/  NOP ;  /* 0x0000000000007918 */ /* 0x000fcc0000000000 */
[----:B------:R-:W-:Y:S06]  /*41d0*/  BAR.ARV 0x6, 0xa0 ;  /* 0x0182800000007b1d */ /* 0x000fec0000002000 */
[----:B------:R-:W1:Y:S01]  /*41e0*/  LDCU.64 UR6, c[0x0][0x388] ;  /* 0x00007100ff0677ac */ /* 0x000e620008000a00 */
[----:B------:R-:W-:Y:S01]  /*41f0*/  LOP3.LUT R2, R2, 0xffff, RZ, 0xc0, !PT ;  /* 0x0000ffff02027812 */ /* 0x000fe200078ec0ff */
[----:B--2---:R-:W-:Y:S01]  /*4200*/  IMAD.MOV.U32 R8, RZ, RZ, 0x1 ;  /* 0x00000001ff087424 */ /* 0x004fe200078e00ff */
[----:B------:R-:W-:Y:S01]  /*4210*/  LOP3.LUT R0, R0, 0xffff, RZ, 0xc0, !PT ;  /* 0x0000ffff00007812 */ /* 0x000fe200078ec0ff */
[----:B------:R-:W2:Y:S01]  /*4220*/  LDCU.64 UR8, c[0x0][0x390] ;  /* 0x00007200ff0877ac */ /* 0x000ea20008000a00 */
[----:B------:R-:W-:Y:S01]  /*4230*/  R2UR UR21, R2 ;  /* 0x00000000021572ca */ /* 0x000fe200000e0000 */
[----:B------:R-:W-:Y:S01]  /*4240*/  IMAD.MOV.U32 R2, RZ, RZ, RZ ;  /* 0x000000ffff027224 */ /* 0x000fe200078e00ff */
[----:B------:R-:W-:Y:S01]  /*4250*/  R2UR UR35, R0 ;  /* 0x00000000002372ca */ /* 0x000fe200000e0000 */
[----:B------:R-:W-:Y:S01]  /*4260*/  IMAD.MOV.U32 R0, RZ, RZ, RZ ;  /* 0x000000ffff007224 */ /* 0x000fe200078e00ff */
[----:B------:R-:W-:Y:S01]  /*4270*/  UMOV UR24, URZ ;  /* 0x000000ff00187c82 */ /* 0x000fe20008000000 */
[----:B----4-:R-:W-:Y:S01]  /*4280*/  ULEA UR20, UR20, UR4, 0x18 ;  /* 0x0000000414147291 */ /* 0x010fe2000f8ec0ff */
[----:B------:R-:W-:Y:S01]  /*4290*/  UMOV UR19, URZ ;  /* 0x000000ff00137c82 */ /* 0x000fe20008000000 */
[----:B------:R-:W-:-:S02]  /*42a0*/  UISETP.NE.AND UP3, UPT, UR38, URZ, UPT ;  /* 0x000000ff2600728c */ /* 0x000fc4000bf65270 */
[----:B------:R-:W-:Y:S01]  /*42b0*/  UIADD3 UR34, UPT, UPT, UR20, 0x158, URZ ;  /* 0x0000015814227890 */ /* 0x000fe2000fffe0ff */
[----:B------:R-:W-:Y:S01]  /*42c0*/  UMOV UR32, 0x0 ;  /* 0x0000000000207882 */ /* 0x000fe20000000000 */
[----:B-1----:R-:W-:-:S03]  /*42d0*/  UIADD3 UR4, UPT, UPT, UR6, 0x3f, URZ ;  /* 0x0000003f06047890 */ /* 0x002fc6000fffe0ff */
[----:B---3--:R-:W1:Y:S01]  /*42e0*/  LDS R3, [UR20+0x1a0] ;  /* 0x0001a014ff037984 */ /* 0x008e620008000800 */
[----:B------:R-:W-:Y:S01]  /*42f0*/  UMOV UR33, 0x8110010 ;  /* 0x0811001000217882 */ /* 0x000fe20000000000 */
[----:B------:R-:W-:Y:S02]  /*4300*/  UPRMT UR34, URZ, 0x654, UR34 ;  /* 0x00000654ff227896 */ /* 0x000fe40008000022 */
[----:B------:R-:W-:Y:S01]  /*4310*/  USHF.R.S32.HI UR5, URZ, 0x1f, UR4 ;  /* 0x0000001fff057899 */ /* 0x000fe20008011404 */
[----:B------:R-:W-:Y:S01]  /*4320*/  UMOV UR30, 0x0 ;  /* 0x00000000001e7882 */ /* 0x000fe20000000000 */
[----:B------:R-:W-:Y:S02]  /*4330*/  UMOV UR31, 0x8110010 ;  /* 0x08110010001f7882 */ /* 0x000fe40000000000 */
[----:B------:R-:W-:Y:S02]  /*4340*/  ULEA.HI UR4, UR5, UR4, URZ, 0x6 ;  /* 0x0000000405047291 */ /* 0x000fe4000f8f30ff */
[----:B------:R-:W-:-:S02]  /*4350*/  UIADD3 UR5, UPT, UPT, UR20, 0x25300, URZ ;  /* 0x0002530014057890 */ /* 0x000fc4000fffe0ff */
[----:B------:R-:W-:Y:S02]  /*4360*/  USHF.R.S32.HI UR4, URZ, 0x6, UR4 ;  /* 0x00000006ff047899 */ /* 0x000fe40008011404 */
[----:B------:R-:W-:Y:S02]  /*4370*/  USHF.R.U32.HI UR5, URZ, 0x4, UR5 ;  /* 0x00000004ff057899 */ /* 0x000fe40008011605 */
[----:B------:R-:W-:Y:S02]  /*4380*/  UIMAD UR4, UR4, UR7, URZ ;  /* 0x00000007040472a4 */ /* 0x000fe4000f8e02ff */
[----:B------:R-:W-:Y:S02]  /*4390*/  ULOP3.LUT UR23, UR5, 0x3fff, URZ, 0xc0, !UPT ;  /* 0x00003fff05177892 */ /* 0x000fe4000f8ec0ff */
[----:B--2---:R-:W-:Y:S01]  /*43a0*/  UIMAD UR4, UR4, UR8, URZ ;  /* 0x00000008040472a4 */ /* 0x004fe2000f8e02ff */
[----:B------:R-:W-:Y:S01]  /*43b0*/  UMOV UR28, 0x0 ;  /* 0x00000000001c7882 */ /* 0x000fe20000000000 */
[----:B------:R-:W-:-:S02]  /*43c0*/  UMOV UR29, 0x8110010 ;  /* 0x08110010001d7882 */ /* 0x000fc40000000000 */
[----:B------:R-:W-:Y:S02]  /*43d0*/  UIMAD UR6, UR4, UR9, URZ ;  /* 0x00000009040672a4 */ /* 0x000fe4000f8e02ff */
[----:B------:R-:W-:Y:S02]  /*43e0*/  UIADD3 UR4, UPT, UPT, UR20, 0x3300, URZ ;  /* 0x0000330014047890 */ /* 0x000fe4000fffe0ff */
[----:B------:R-:W-:Y:S02]  /*43f0*/  UIADD3 UR36, UPT, UPT, UR6, -0x1, URZ ;  /* 0xffffffff06247890 */ /* 0x000fe4000fffe0ff */
[----:B------:R-:W-:Y:S02]  /*4400*/  USHF.R.U32.HI UR4, URZ, 0x4, UR4 ;  /* 0x00000004ff047899 */ /* 0x000fe40008011604 */
[----:B------:R-:W-:Y:S02]  /*4410*/  UISETP.GE.AND UP4, UPT, UR6, 0x1, UPT ;  /* 0x000000010600788c */ /* 0x000fe4000bf86270 */
[----:B------:R-:W-:Y:S01]  /*4420*/  ULOP3.LUT UR4, UR4, 0x3fff, URZ, 0xc0, !UPT ;  /* 0x00003fff04047892 */ /* 0x000fe2000f8ec0ff */
[----:B------:R-:W-:Y:S01]  /*4430*/  UMOV UR26, 0x0 ;  /* 0x00000000001a7882 */ /* 0x000fe20000000000 */
[----:B------:R-:W-:-:S02]  /*4440*/  UMOV UR27, 0x8110010 ;  /* 0x08110010001b7882 */ /* 0x000fc40000000000 */
[----:B------:R-:W-:Y:S01]  /*4450*/  ULOP3.LUT UR22, UR4, 0x10000, URZ, 0xfc, !UPT ;  /* 0x0001000004167892 */ /* 0x000fe2000f8efcff */
[C---:B-1----:R-:W-:Y:S01]  /*4460*/  VIADD R5, R3.reuse, 0x20 ;  /* 0x0000002003057836 */ /* 0x042fe20000000000 */
[----:B------:R-:W-:-:S04]  /*4470*/  LOP3.LUT R4, R3, 0xffff, RZ, 0xc0, !PT ;  /* 0x0000ffff03047812 */ /* 0x000fc800078ec0ff */
[----:B------:R-:W-:-:S05]  /*4480*/  LOP3.LUT R5, R5, 0xffff, RZ, 0xc0, !PT ;  /* 0x0000ffff05057812 */ /* 0x000fca00078ec0ff */
[----:B------:R1:W-:Y:S02]  /*4490*/  STL.64 [R1], R4 ;  /* 0x0000000401007387 */ /* 0x0003e40000100a00 */
.L_x_83:
[----:B-1----:R-:W-:-:S04]  /*44a0*/  SHF.L.U32 R5, R2, 0x1f, RZ ;  /* 0x0000001f02057819 */ /* 0x002fc800000006ff */
[----:B------:R-:W1:Y:S02]  /*44b0*/  SYNCS.PHASECHK.TRANS64.TRYWAIT P0, [UR20+0x150], R5 ;  /* 0x00015005ff0075a7 */ /* 0x000e640008001114 */
[----:B-1-34-:R-:W-:Y:S05]  /*44c0*/  @!P0 BRA `(.L_x_75) ;  /* 0x0000004c00e48947 */ /* 0x01afea0003800000 */
.L_x_184:
[----:B-1----:R-:W1:Y:S01]  /*44d0*/  LDS.128 R4, [UR20+0x190] ;  /* 0x00019014ff047984 */ /* 0x002e620008000c00 */
[----:B------:R-:W-:Y:S01]  /*44e0*/  ULEA UR25, UR24, UR20, 0x3 ;  /* 0x0000001418197291 */ /* 0x000fe2000f8e18ff */
[----:B------:R-:W-:Y:S01]  /*44f0*/  @!PT LDS RZ, [RZ] ;  /* 0x00000000fffff984 */ /* 0x000fe20000000800 */
[----:B------:R-:W-:Y:S01]  /*4500*/  @!PT LDS RZ, [RZ] ;  /* 0x00000000fffff984 */ /* 0x000fe20000000800 */
[----:B------:R-:W-:Y:S01]  /*4510*/  @!PT LDS RZ, [RZ] ;  /* 0x00000000fffff984 */ /* 0x000fe20000000800 */
[----:B------:R-:W-:Y:S01]  /*4520*/  @!PT LDS RZ, [RZ] ;  /* 0x00000000fffff984 */ /* 0x000fe20000000800 */
[----:B------:R2:W-:Y:S06]  /*4530*/  MEMBAR.ALL.CTA ;  /* 0x0000000000007992 */ /* 0x0005ec0000008000 */
[----:B--2---:R-:W2:Y:S02]  /*4540*/  FENCE.VIEW.ASYNC.S ;  /* 0x00000000000073c6 */ /* 0x004ea40000000000 */
[----:B--2---:R-:W-:Y:S01]  /*4550*/  SYNCS.ARRIVE.TRANS64.RED.A1T0 RZ, [UR34], RZ ;  /* 0x000000ffffff79a7 */ /* 0x004fe20008100422 */
[----:B-1----:R-:W-:Y:S01]  /*4560*/  LOP3.LUT P3, RZ, R6, 0x1, RZ, 0xc0, !PT ;  /* 0x0000000106ff7812 */ /* 0x002fe2000786c0ff */
[----:B------:R-:W-:-:S12]  /*4570*/  BRA.U UP3, `(.L_x_76) ;  /* 0x00000001030c7547 */ /* 0x000fd8000b800000 */
[----:B------:R-:W-:-:S04]  /*4580*/  SHF.L.U32 R5, R8, 0x1f, RZ ;  /* 0x0000001f08057819 */ /* 0x000fc800000006ff */
[----:B------:R-:W1:Y:S02]  /*4590*/  SYNCS.PHASECHK.TRANS64.TRYWAIT P0, [UR25+0x170], R5 ;  /* 0x00017005ff0075a7 */ /* 0x000e640008001119 */
[----:B-1----:R-:W-:Y:S05]  /*45a0*/  @!P0 BRA `(.L_x_77) ;  /* 0x0000004c00c48947 */ /* 0x002fea0003800000 */
.L_x_76:
[----:B------:R-:W-:Y:S05]  /*45b0*/  BRA.U UP3, `(.L_x_78) ;  /* 0x0000000503047547 */ /* 0x000fea000b800000 */
[----:B------:R-:W-:Y:S05]  /*45c0*/  BRA.U !UP4, `(.L_x_79) ;  /* 0x000000010cf47547 */ /* 0x000fea000b800000 */
[----:B------:R-:W-:Y:S01]  /*45d0*/  ULEA UR4, UR24, UR43, 0x2 ;  /* 0x0000002b18047291 */ /* 0x000fe2000f8e10ff */
[----:B-1----:R-:W-:-:S08]  /*45e0*/  SHF.L.U32 R4, R0, 0x1f, RZ ;  /* 0x0000001f00047819 */ /* 0x002fd000000006ff */
[----:B------:R-:W5:Y:S01]  /*45f0*/  LDL R5, [UR4] ;  /* 0x00000004ff057983 */ /* 0x000f620008100800 */
[----:B------:R-:W-:Y:S02]  /*4600*/  ULEA UR4, UR19, UR20, 0x3 ;  /* 0x0000001413047291 */ /* 0x000fe4000f8e18ff */
[----:B------:R-:W-:Y:S01]  /*4610*/  UPLOP3.LUT UP2, UPT, UPT, UPT, UPT, 0x40, 0x4 ;  /* 0x000000000004789c */ /* 0x000fe20003f4e870 */
[----:B------:R-:W-:-:S06]  /*4620*/  UMOV UR17, UR36 ;  /* 0x0000002400117c82 */ /* 0x000fcc0008000000 */
[----:B------:R1:W2:Y:S01]  /*4630*/  SYNCS.PHASECHK.TRANS64.TRYWAIT P2, [UR4], R4 ;  /* 0x00000004ff0075a7 */ /* 0x0002a20008041104 */
[----:B------:R-:W-:-:S05]  /*4640*/  UMOV UR4, UR19 ;  /* 0x0000001300047c82 */ /* 0x000fca0008000000 */
.L_x_82:
[----:B------:R-:W-:Y:S01]  /*4650*/  ULEA UR18, UR4, UR20, 0x3 ;  /* 0x0000001404127291 */ /* 0x000fe2000f8e18ff */
[----:B--234-:R-:W-:Y:S11]  /*4660*/  @P2 BRA `(.L_x_80) ;  /* 0x00000000000c2947 */ /* 0x01cff60003800000 */
[----:B------:R-:W-:Y:S04]  /*4670*/  SHF.L.U32 R6, R0, 0x1f, RZ ;  /* 0x0000001f00067819 */ /* 0x000fe800000006ff */
[----:B------:R-:W2:Y:S02]  /*4680*/  SYNCS.PHASECHK.TRANS64.TRYWAIT P0, [UR18], R6 ;  /* 0x00000006ff0075a7 */ /* 0x000ea40008001112 */
[----:B--2---:R-:W-:Y:S05]  /*4690*/  @!P0 BRA `(.L_x_81) ;  /* 0x0000004c00a08947 */ /* 0x004fea0003800000 */
.L_x_80:
[----:B------:R-:W-:Y:S01]  /*46a0*/  UISETP.NE.AND UP0, UPT, UR17, URZ, UPT ;  /* 0x000000ff1100728c */ /* 0x000fe2000bf05270 */
[----:B------:R-:W-:Y:S01]  /*46b0*/  PLOP3.LUT P2, PT, PT, PT, PT, 0x80, 0x8 ;  /* 0x000000000008781c */ /* 0x000fe20003f4f070 */
[----:B------:R-:W-:Y:S02]  /*46c0*/  UIADD3 UR5, UPT, UPT, UR4, 0x1, URZ ;  /* 0x0000000104057890 */ /* 0x000fe4000fffe0ff */
[----:B------:R-:W-:Y:S02]  /*46d0*/  ULEA UR10, UR4, UR23, 0x8 ;  /* 0x00000017040a7291 */ /* 0x000fe4000f8e40ff */
[----:B------:R-:W-:Y:S01]  /*46e0*/  UISETP.NE.AND UP1, UPT, UR5, 0x11, UPT ;  /* 0x000000110500788c */ /* 0x000fe2000bf25270 */
[----:B------:R-:W-:Y:S01]  /*46f0*/  PLOP3.LUT P0, PT, PT, PT, UP0, 0x80, 0x8 ;  /* 0x000000000008781c */ /* 0x000fe20003f0f008 */
[----:B------:R-:W-:Y:S02]  /*4700*/  ULEA UR14, UR4, UR22, 0x9 ;  /* 0x00000016040e7291 */ /* 0x000fe4000f8e48ff */
[----:B------:R-:W-:Y:S02]  /*4710*/  USEL UR6, URZ, 0x1, UP1 ;  /* 0x00000001ff067887 */ /* 0x000fe40008800000 */
[----:B------:R-:W-:Y:S01]  /*4720*/  USEL UR19, UR5, URZ, UP1 ;  /* 0x000000ff05137287 */ /* 0x000fe20008800000 */
[----:B------:R-:W-:Y:S11]  /*4730*/  ELECT P1, URZ, PT ;  /* 0x0000000000ff782f */ /* 0x000ff60003820000 */
[----:B------:R-:W-:Y:S02]  /*4740*/  @!UPT UIADD3 URZ, UPT, UPT, URZ, URZ, URZ ;  /* 0x000000fffffff290 */ /* 0x000fe4000fffe0ff */
[C---:B-----5:R-:W-:Y:S01]  /*4750*/  @P1 R2UR.BROADCAST UR4, R5.reuse ;  /* 0x00000000050412ca */ /* 0x060fe200008e0000 */
[----:B------:R-:W-:Y:S01]  /*4760*/  @UP0 ULEA UR5, UR19, UR20, 0x3 ;  /* 0x0000001413050291 */ /* 0x000fe2000f8e18ff */
[----:B------:R-:W-:Y:S01]  /*4770*/  LOP3.LUT R0, R0, UR6, RZ, 0x3c, !PT ;  /* 0x0000000600007c12 */ /* 0x000fe2000f8e3cff */
[----:B------:R-:W-:Y:S02]  /*4780*/  UIADD3 UR8, UPT, UPT, UR10, 0x40, URZ ;  /* 0x000000400a087890 */ /* 0x000fe4000fffe0ff */
[----:B------:R-:W-:Y:S01]  /*4790*/  UIADD3 UR6, UPT, UPT, UR14, 0x2, URZ ;  /* 0x000000020e067890 */ /* 0x000fe2000fffe0ff */
[----:B-1----:R-:W-:Y:S01]  /*47a0*/  @P0 SHF.L.U32 R4, R0, 0x1f, RZ ;  /* 0x0000001f00040819 */ /* 0x002fe200000006ff */
[----:B------:R-:W-:Y:S01]  /*47b0*/  UIADD3 UR12, UPT, UPT, UR10, 0x80, URZ ;  /* 0x000000800a0c7890 */ /* 0x000fe2000fffe0ff */
[----:B------:R-:W-:Y:S02]  /*47c0*/  UMOV UR11, 0x80004020 ;  /* 0x80004020000b7882 */ /* 0x000fe40000000000 */
[----:B------:R3:W4:Y:S01]  /*47d0*/  @P0 SYNCS.PHASECHK.TRANS64.TRYWAIT P2, [UR5], R4 ;  /* 0x00000004ff0005a7 */ /* 0x0007220008041105 */
[----:B------:R-:W-:Y:S11]  /*47e0*/  ELECT P0, URZ, PT ;  /* 0x0000000000ff782f */ /* 0x000ff60003800000 */
[----:B------:R-:W-:Y:S02]  /*47f0*/  @!UPT UIADD3 URZ, UPT, UPT, URZ, URZ, URZ ;  /* 0x000000fffffff290 */ /* 0x000fe4000fffe0ff */
[C---:B------:R-:W-:Y:S02]  /*4800*/  @P0 R2UR.BROADCAST UR16, R5.reuse ;  /* 0x00000000051002ca */ /* 0x040fe400008e0000 */
[----:B------:R-:W-:Y:S01]  /*4810*/  ELECT P0, URZ, PT ;  /* 0x0000000000ff782f */ /* 0x000fe20003800000 */
[----:B------:R-:W-:Y:S01]  /*4820*/  UMOV UR15, 0x40004040 ;  /* 0x40004040000f7882 */ /* 0x000fe20000000000 */
[----:B------:R-:W-:Y:S01]  /*4830*/  UMOV UR9, 0x80004020 ;  /* 0x8000402000097882 */ /* 0x000fe20000000000 */
[----:B------:R1:W-:Y:S01]  /*4840*/  UTCHMMA.2CTA gdesc[UR14], gdesc[UR10], tmem[UR4], tmem[UR32], idesc[UR33], UP2 ;  /* 0x00ff200a0e0075ea */ /* 0x0003e20009200004 */
[----:B------:R-:W-:Y:S01]  /*4850*/  UPLOP3.LUT UP2, UPT, UPT, UPT, UPT, 0x80, 0x8 ;  /* 0x000000000008789c */ /* 0x000fe20003f4f070 */
[----:B------:R-:W-:Y:S01]  /*4860*/  UMOV UR7, 0x40004040 ;  /* 0x4000404000077882 */ /* 0x000fe20000000000 */
[----:B------:R-:W-:Y:S01]  /*4870*/  UMOV UR13, 0x80004020 ;  /* 0x80004020000d7882 */ /* 0x000fe20000000000 */
[----:B------:R-:W-:Y:S04]  /*4880*/  UMOV UR5, 0x40004040 ;  /* 0x4000404000057882 */ /* 0x000fe80000000000 */
[----:B------:R2:W-:Y:S01]  /*4890*/  UTCHMMA.2CTA gdesc[UR6], gdesc[UR8], tmem[UR16], tmem[UR30], idesc[UR31], UPT ;  /* 0x00ff1e08060075ea */ /* 0x0005e2000ba00010 */
[----:B-1----:R-:W-:Y:S01]  /*48a0*/  UIADD3 UR4, UPT, UPT, UR14, 0x4, URZ ;  /* 0x000000040e047890 */ /* 0x002fe2000fffe0ff */
[C---:B------:R-:W-:Y:S02]  /*48b0*/  @P0 R2UR.BROADCAST UR15, R5.reuse ;  /* 0x00000000050f02ca */ /* 0x040fe400008e0000 */
[----:B------:R-:W-:Y:S01]  /*48c0*/  ELECT P0, URZ, PT ;  /* 0x0000000000ff782f */ /* 0x000fe20003800000 */
[----:B------:R-:W-:Y:S02]  /*48d0*/  UIADD3 UR10, UPT, UPT, UR10, 0xc0, URZ ;  /* 0x000000c00a0a7890 */ /* 0x000fe4000fffe0ff */
[----:B--2---:R-:W-:Y:S10]  /*48e0*/  UIADD3 UR6, UPT, UPT, UR14, 0x6, URZ ;  /* 0x000000060e067890 */ /* 0x004ff4000fffe0ff */
[----:B------:R-:W-:Y:S01]  /*48f0*/  @P0 R2UR.BROADCAST UR9, R5 ;  /* 0x00000000050902ca */ /* 0x000fe200008e0000 */
[----:B------:R-:W-:Y:S01]  /*4900*/  UIADD3 UR8, UPT, UPT, UR18, 0x88, URZ ;  /* 0x0000008812087890 */ /* 0x000fe2000fffe0ff */
[----:B------:R1:W-:Y:S11]  /*4910*/  UTCHMMA.2CTA gdesc[UR4], gdesc[UR12], tmem[UR15], tmem[UR28], idesc[UR29], UPT ;  /* 0x00ff1c0c040075ea */ /* 0x0003f6000ba0000f */
[----:B------:R3:W-:Y:S01]  /*4920*/  UTCHMMA.2CTA gdesc[UR6], gdesc[UR10], tmem[UR9], tmem[UR26], idesc[UR27], UPT ;  /* 0x00ff1a0a060075ea */ /* 0x0007e2000ba00009 */
[----:B------:R3:W-:Y:S01]  /*4930*/  UTCBAR.2CTA.MULTICAST [UR8], URZ, UR21 ;  /* 0x000000ff080073e9 */ /* 0x0007e20008200815 */
[----:B-1----:R-:W-:Y:S02]  /*4940*/  UIADD3 UR4, UPT, UPT, UR17, 0x1, URZ ;  /* 0x0000000111047890 */ /* 0x002fe4000fffe0ff */
[----:B------:R-:W-:Y:S02]  /*4950*/  UIADD3 UR5, UPT, UPT, UR17, -0x1, URZ ;  /* 0xffffffff11057890 */ /* 0x000fe4000fffe0ff */
[----:B------:R-:W-:Y:S03]  /*4960*/  UISETP.GT.U32.AND UP0, UPT, UR4, 0x1, UPT ;  /* 0x000000010400788c */ /* 0x000fe6000bf04070 */
[----:B------:R-:W-:Y:S02]  /*4970*/  UMOV UR4, UR19 ;  /* 0x0000001300047c82 */ /* 0x000fe40008000000 */
[----:B------:R-:W-:Y:S04]  /*4980*/  UMOV UR17, UR5 ;  /* 0x0000000500117c82 */ /* 0x000fe80008000000 */
[----:B------:R-:W-:Y:S05]  /*4990*/  BRA.U UP0, `(.L_x_82) ;  /* 0xfffffffd002c7547 */ /* 0x000fea000b83ffff */
.L_x_79:
[----:B------:R-:W-:-:S09]  /*49a0*/  UIADD3 UR4, UPT, UPT, UR25, 0x160, URZ ;  /* 0x0000016019047890 */ /* 0x000fd2000fffe0ff */
[----:B------:R2:W-:Y:S01]  /*49b0*/  UTCBAR.2CTA.MULTICAST [UR4], URZ, UR35 ;  /* 0x000000ff040073e9 */ /* 0x0005e20008200823 */
[----:B------:R-:W-:Y:S02]  /*49c0*/  NOP ;  /* 0x0000000000007918 */ /* 0x000fe40000000000 */
.L_x_78:
[----:B--2---:R-:W-:Y:S01]  /*49d0*/  UIADD3 UR4, UPT, UPT, UR24, 0x1, URZ ;  /* 0x0000000118047890 */ /* 0x004fe2000fffe0ff */
[----:B------:R-:W-:-:S03]  /*49e0*/  LOP3.LUT R2, R2, 0x1, RZ, 0x3c, !PT ;  /* 0x0000000102027812 */ /* 0x000fc600078e3cff */
[----:B------:R-:W-:-:S04]  /*49f0*/  UISETP.NE.AND UP0, UPT, UR4, 0x2, UPT ;  /* 0x000000020400788c */ /* 0x000fc8000bf05270 */
[----:B------:R-:W-:Y:S02]  /*4a00*/  USEL UR5, URZ, 0x1, UP0 ;  /* 0x00000001ff057887 */ /* 0x000fe40008000000 */
[----:B------:R-:W-:-:S04]  /*4a10*/  USEL UR24, UR4, URZ, UP0 ;  /* 0x000000ff04187287 */ /* 0x000fc80008000000 */
[----:B------:R-:W-:Y:S01]  /*4a20*/  LOP3.LUT R8, R8, UR5, RZ, 0x3c, !PT ;  /* 0x0000000508087c12 */ /* 0x000fe2000f8e3cff */
[----:B------:R-:W-:Y:S07]  /*4a30*/  @P3 BRA `(.L_x_83) ;  /* 0xfffffff800983947 */ /* 0x000fee000383ffff */
[----:B---3--:R-:W2:Y:S01]  /*4a40*/  S2UR UR8, SR_CgaCtaId ;  /* 0x00000000000879c3 */ /* 0x008ea20000008800 */
[----:B------:R-:W-:Y:S01]  /*4a50*/  ELECT P0, URZ, PT ;  /* 0x0000000000ff782f */ /* 0x000fe20003800000 */
[----:B------:R-:W-:Y:S01]  /*4a60*/  HFMA2 R0, -RZ, RZ, 0, 5.9604644775390625e-08 ;  /* 0x00000001ff007431 */ /* 0x000fe200000001ff */
[----:B------:R-:W-:-:S05]  /*4a70*/  UMOV UR4, 0x40 ;  /* 0x0000004000047882 */ /* 0x000fca0000000000 */
[----:B------:R-:W-:Y:S01]  /*4a80*/  UVIRTCOUNT.DEALLOC.SMPOOL 0x80 ;  /* 0x000000800000784c */ /* 0x000fe20000000000 */
[----:B------:R-:W-:Y:S02]  /*4a90*/  UISETP.NE.AND UP0, UPT, UR38, URZ, UPT ;  /* 0x000000ff2600728c */ /* 0x000fe4000bf05270 */
[----:B--2---:R-:W-:-:S09]  /*4aa0*/  ULEA UR8, UR8, UR4, 0x18 ;  /* 0x0000000408087291 */ /* 0x004fd2000f8ec0ff */
[----:B------:R2:W-:Y:S01]  /*4ab0*/  @P0 STS.U8 [UR8+0x1c], R0 ;  /* 0x00001c00ff000988 */ /* 0x0005e20008000008 */
[----:B------:R-:W-:Y:S05]  /*4ac0*/  BRA.U UP0, `(.L_x_84) ;  /* 0x0000000100587547 */ /* 0x000fea000b800000 */
[----:B------:R-:W-:Y:S01]  /*4ad0*/  UIADD3 UR5, UPT, UPT, UR20, 0x170, URZ ;  /* 0x0000017014057890 */ /* 0x000fe2000fffe0ff */
[----:B------:R-:W-:-:S03]  /*4ae0*/  SHF.L.U32 R2, R8, 0x1f, RZ ;  /* 0x0000001f08027819 */ /* 0x000fc600000006ff */
[----:B------:R-:W-:-:S09]  /*4af0*/  ULEA UR4, UR24, UR5, 0x3 ;  /* 0x0000000518047291 */ /* 0x000fd2000f8e18ff */
[----:B------:R-:W3:Y:S02]  /*4b00*/  SYNCS.PHASECHK.TRANS64.TRYWAIT P0, [UR4], R2 ;  /* 0x00000002ff0075a7 */ /* 0x000ee40008001104 */
[----:B---3--:R-:W-:Y:S05]  /*4b10*/  @!P0 BRA `(.L_x_85) ;  /* 0x0000004800988947 */ /* 0x008fea0003800000 */
.L_x_188:
[----:B------:R-:W-:-:S04]  /*4b20*/  UIADD3 UR4, UPT, UPT, UR24, 0x1, URZ ;  /* 0x0000000118047890 */ /* 0x000fc8000fffe0ff */
[----:B------:R-:W-:-:S04]  /*4b30*/  UISETP.NE.AND UP1, UPT, UR4, 0x2, UPT ;  /* 0x000000020400788c */ /* 0x000fc8000bf25270 */
[----:B------:R-:W-:Y:S02]  /*4b40*/  USEL UR6, URZ, 0x1, UP1 ;  /* 0x00000001ff067887 */ /* 0x000fe40008800000 */
[----:B------:R-:W-:-:S04]  /*4b50*/  USEL UR4, UR4, URZ, UP1 ;  /* 0x000000ff04047287 */ /* 0x000fc80008800000 */
[----:B------:R-:W-:Y:S01]  /*4b60*/  ULEA UR4, UR4, UR5, 0x3 ;  /* 0x0000000504047291 */ /* 0x000fe2000f8e18ff */
[----:B--2---:R-:W-:-:S04]  /*4b70*/  LOP3.LUT R2, R8, UR6, RZ, 0x3c, !PT ;  /* 0x0000000608027c12 */ /* 0x004fc8000f8e3cff */
[----:B------:R-:W-:Y:S01]  /*4b80*/  SHF.L.U32 R2, R2, 0x1f, RZ ;  /* 0x0000001f02027819 */ /* 0x000fe200000006ff */
[----:B------:R-:W-:-:S04]  /*4b90*/  IMAD.U32 R0, RZ, RZ, UR4 ;  /* 0x00000004ff007e24 */ /* 0x000fc8000f8e00ff */
[----:B------:R2:W3:Y:S03]  /*4ba0*/  SYNCS.PHASECHK.TRANS64.TRYWAIT P0, [R0+URZ], R2 ;  /* 0x00000002000075a7 */ /* 0x0004e600080011ff */
[----:B---3--:R-:W-:Y:S05]  /*4bb0*/  @!P0 NANOSLEEP.SYNCS 0x989680 ;  /* 0x009896800000895d */ /* 0x008fea0003900000 */
[----:B------:R-:W3:Y:S02]  /*4bc0*/  @!P0 SYNCS.PHASECHK.TRANS64 P0, [R0+URZ], R2 ;  /* 0x00000002000085a7 */ /* 0x000ee400080010ff */
[----:B---3--:R-:W-:Y:S05]  /*4bd0*/  @P0 BRA `(.L_x_86) ;  /* 0x0000000000200947 */ /* 0x008fea0003800000 */
.L_x_87:
[----:B---3--:R3:W1:Y:S02]  /*4be0*/  SYNCS.PHASECHK.TRANS64.TRYWAIT P0, [R0+URZ], R2 ;  /* 0x00000002000075a7 */ /* 0x00866400080011ff */
[----:B-1----:R-:W-:Y:S05]  /*4bf0*/  @!P0 NANOSLEEP.SYNCS 0x989680 ;  /* 0x009896800000895d */ /* 0x002fea0003900000 */
[----:B------:R-:W1:Y:S02]  /*4c00*/  @!P0 SYNCS.PHASECHK.TRANS64 P0, [R0+URZ], R2 ;  /* 0x00000002000085a7 */ /* 0x000e6400080010ff */
[----:B-1----:R-:W-:Y:S05]  /*4c10*/  @!P0 BRA `(.L_x_87) ;  /* 0xfffffffc00f08947 */ /* 0x002fea000383ffff */
[----:B------:R-:W-:Y:S05]  /*4c20*/  BRA `(.L_x_86) ;  /* 0x00000000000c7947 */ /* 0x000fea0003800000 */
.L_x_84:
[----:B------:R-:W-:-:S04]  /*4c30*/  UIADD3 UR4, UPT, UPT, UR20, 0x180, URZ ;  /* 0x0000018014047890 */ /* 0x000fc8000fffe0ff */
[----:B------:R-:W-:-:S09]  /*4c40*/  UPRMT UR4, UR37, 0x654, UR4 ;  /* 0x0000065425047896 */ /* 0x000fd20008000004 */
[----:B------:R-:W-:Y:S03]  /*4c50*/  SYNCS.ARRIVE.TRANS64.RED.A1T0 RZ, [UR4], RZ ;  /* 0x000000ffffff79a7 */ /* 0x000fe60008100404 */
.L_x_86:
[----:B--23--:R-:W-:Y:S01]  /*4c60*/  SHF.L.U32 R2, RZ, 0x1f, RZ ;  /* 0x0000001fff027819 */ /* 0x00cfe200000006ff */
[----:B------:R-:W-:Y:S01]  /*4c70*/  UIADD3 UR4, UPT, UPT, UR20, 0x180, URZ ;  /* 0x0000018014047890 */ /* 0x000fe2000fffe0ff */
[----:B------:R-:W-:Y:S02]  /*4c80*/  PLOP3.LUT P0, PT, PT, PT, UP0, 0x80, 0x8 ;  /* 0x000000000008781c */ /* 0x000fe40003f0f008 */
[----:B------:R-:W2:Y:S02]  /*4c90*/  SYNCS.PHASECHK.TRANS64.TRYWAIT P1, [UR20+0x180], R2 ;  /* 0x00018002ff0075a7 */ /* 0x000ea40008021114 */
[----:B--2---:R-:W-:Y:S09]  /*4ca0*/  @!P1 BRA `(.L_x_88) ;  /* 0x00000048004c9947 */ /* 0x004ff20003800000 */
.L_x_190:
[----:B------:R-:W-:Y:S01]  /*4cb0*/  @!UP0 UPRMT UR4, UR37, 0x654, UR4 ;  /* 0x0000065425048896 */ /* 0x000fe20008000004 */
[----:B------:R-:W-:Y:S01]  /*4cc0*/  LOP3.LUT R3, R3, 0xffff, RZ, 0xc0, !PT ;  /* 0x0000ffff03037812 */ /* 0x000fe200078ec0ff */
[----:B--2---:R-:W-:-:S03]  /*4cd0*/  IMAD.MOV.U32 R2, RZ, RZ, 0xffff ;  /* 0x0000ffffff027424 */ /* 0x004fc600078e00ff */
[----:B------:R-:W-:-:S04]  /*4ce0*/  SHF.R.U32.HI R3, RZ, 0x5, R3 ;  /* 0x00000005ff037819 */ /* 0x000fc80000011603 */
[----:B------:R-:W-:Y:S01]  /*4cf0*/  @!P0 SYNCS.ARRIVE.TRANS64.RED.A1T0 RZ, [UR4], RZ ;  /* 0x000000ffffff89a7 */ /* 0x000fe20008100404 */
[----:B------:R-:W-:Y:S01]  /*4d00*/  NOP ;  /* 0x0000000000007918 */ /* 0x000fe20000000000 */
[----:B------:R-:W2:Y:S01]  /*4d10*/  LDS R0, [UR8+0x14] ;  /* 0x00001408ff007984 */ /* 0x000ea20008000800 */
[----:B------:R-:W-:-:S04]  /*4d20*/  SHF.L.U32 R2, R2, R3, RZ ;  /* 0x0000000302027219 */ /* 0x000fc800000006ff */
[----:B--2---:R-:W-:-:S04]  /*4d30*/  LOP3.LUT R0, R0, R2, RZ, 0xc0, !PT ;  /* 0x0000000200007212 */ /* 0x004fc800078ec0ff */
[----:B------:R-:W-:Y:S01]  /*4d40*/  ISETP.NE.AND P0, PT, R0, R2, PT ;  /* 0x000000020000720c */ /* 0x000fe20003f05270 */
[----:B------:R-:W-:-:S05]  /*4d50*/  IMAD.MOV.U32 R0, RZ, RZ, 0x1 ;  /* 0x00000001ff007424 */ /* 0x000fca00078e00ff */
[----:B------:R-:W-:-:S07]  /*4d60*/  SHF.L.U32 R0, R0, R3, RZ ;  /* 0x0000000300007219 */ /* 0x000fce00000006ff */
[----:B------:R-:W-:Y:S05]  /*4d70*/  @P0 BRA `(.L_x_89) ;  /* 0x00000000005c0947 */ /* 0x000fea0003800000 */
[----:B------:R-:W2:Y:S02]  /*4d80*/  LDS R3, [UR8+0x18] ;  /* 0x00001808ff037984 */ /* 0x000ea40008000800 */
[----:B--2---:R-:W-:-:S04]  /*4d90*/  LOP3.LUT R3, R3, R0, RZ, 0xc0, !PT ;  /* 0x0000000003037212 */ /* 0x004fc800078ec0ff */
[----:B------:R-:W-:-:S13]  /*4da0*/  ISETP.NE.AND P0, PT, R3, R0, PT ;  /* 0x000000000300720c */ /* 0x000fda0003f05270 */
[----:B------:R-:W-:Y:S05]  /*4db0*/  @P0 BRA `(.L_x_90) ;  /* 0x0000000000400947 */ /* 0x000fea0003800000 */
[----:B------:R-:W-:Y:S01]  /*4dc0*/  R2UR UR4, R2 ;  /* 0x00000000020472ca */ /* 0x000fe200000e0000 */
[----:B------:R-:W2:Y:S01]  /*4dd0*/  S2R R3, SR_LANEID ;  /* 0x0000000000037919 */ /* 0x000ea20000000000 */
[----:B------:R-:W-:-:S04]  /*4de0*/  LOP3.LUT R0, RZ, R0, RZ, 0x33, !PT ;  /* 0x00000000ff007212 */ /* 0x000fc800078e33ff */
[----:B------:R-:W3:Y:S07]  /*4df0*/  REDUX UR6, R0 ;  /* 0x00000000000673c4 */ /* 0x000eee0000000000 */
[----:B------:R-:W-:-:S03]  /*4e00*/  ULOP3.LUT UR5, URZ, UR4, URZ, 0x33, !UPT ;  /* 0x00000004ff057292 */ /* 0x000fc6000f8e33ff */
[----:B------:R-:W-:Y:S02]  /*4e10*/  VOTEU.ANY UR4, UPT, PT ;  /* 0x0000000000047886 */ /* 0x000fe400038e0100 */
[----:B------:R-:W-:Y:S01]  /*4e20*/  UFLO.U32 UR4, UR4 ;  /* 0x00000004000472bd */ /* 0x000fe200080e0000 */
[----:B------:R-:W-:-:S04]  /*4e30*/  IMAD.U32 R2, RZ, RZ, UR5 ;  /* 0x00000005ff027e24 */ /* 0x000fc8000f8e00ff */
[----:B------:R-:W1:Y:S02]  /*4e40*/  REDUX UR7, R2 ;  /* 0x00000000020773c4 */ /* 0x000e640000000000 */
[----:B------:R1:W-:Y:S01]  /*4e50*/  UTCATOMSWS.AND URZ, UR5 ;  /* 0x0000000500ff79e3 */ /* 0x0003e20008000000 */
[----:B---3--:R-:W-:Y:S01]  /*4e60*/  IMAD.U32 R0, RZ, RZ, UR6 ;  /* 0x00000006ff007e24 */ /* 0x008fe2000f8e00ff */
[----:B--2---:R-:W-:Y:S01]  /*4e70*/  ISETP.EQ.U32.AND P0, PT, R3, UR4, PT ;  /* 0x0000000403007c0c */ /* 0x004fe2000bf02070 */
[----:B-1----:R-:W-:-:S12]  /*4e80*/  IMAD.U32 R2, RZ, RZ, UR7 ;  /* 0x00000007ff027e24 */ /* 0x002fd8000f8e00ff */
[----:B------:R1:W-:Y:S04]  /*4e90*/  @P0 ATOMS.AND RZ, [UR8+0x14], R2 ;  /* 0x00001402ffff098c */ /* 0x0003e8000a800008 */
[----:B------:R1:W-:Y:S01]  /*4ea0*/  @P0 ATOMS.AND RZ, [UR8+0x18], R0 ;  /* 0x00001800ffff098c */ /* 0x0003e2000a800008 */
[----:B------:R-:W-:Y:S05]  /*4eb0*/  BRA `(.L_x_91) ;  /* 0x0000000000147947 */ /* 0x000fea0003800000 */
.L_x_90:
[----:B------:R-:W-:Y:S02]  /*4ec0*/  MOV R2, 0x4ee0 ;  /* 0x00004ee000027802 */ /* 0x000fe40000000f00 */
[----:B-1--45:R-:W-:Y:S05]  /*4ed0*/  CALL.REL.NOINC `($__internal_0_$__cuda_sm10x_tcgen05_guardrail_trap_col_being_dealloced_not_returned_by_alloc) ;  /* 0x0000004800bc7944 */ /* 0x032fea0003c00000 */
[----:B------:R-:W-:Y:S05]  /*4ee0*/  BRA `(.L_x_91) ;  /* 0x0000000000087947 */ /* 0x000fea0003800000 */
.L_x_89:
[----:B------:R-:W-:Y:S02]  /*4ef0*/  MOV R2, 0x4f10 ;  /* 0x00004f1000027802 */ /* 0x000fe40000000f00 */
[----:B-1--45:R-:W-:Y:S05]  /*4f00*/  CALL.REL.NOINC `($__internal_2_$__cuda_sm10x_tcgen05_guardrail_trap_unallocated_columns_being_dealloced) ;  /* 0x0000004800c87944 */ /* 0x032fea0003c00000 */
.L_x_91:
[----:B------:R-:W-:Y:S01]  /*4f10*/  NOP ;  /* 0x0000000000007918 */ /* 0x000fe20000000000 */
[----:B------:R-:W-:Y:S05]  /*4f20*/  EXIT ;  /* 0x000000000000794d */ /* 0x000fea0003800000 */
.L_x_63:
[----:B------:R-:W-:-:S09]  /*4f30*/  UISETP.NE.OR UP0, UPT, UR18, 0x3, !UP3 ;  /* 0x000000031200788c */ /* 0x000fd2000df05670 */
[----:B------:R-:W-:Y:S05]  /*4f40*/  BRA.U UP0, `(.L_x_92) ;  /* 0x0000001100c07547 */ /* 0x000fea000b800000 */
[----:B------:R-:W2:Y:S01]  /*4f50*/  LDCU.64 UR4, c[0x0][0x988] ;  /* 0x00013100ff0477ac */ /* 0x000ea20008000a00 */
[----:B------:R-:W3:Y:S01]  /*4f60*/  S2UR UR6, SR_CgaCtaId ;  /* 0x00000000000679c3 */ /* 0x000ee20000008800 */
[----:B------:R-:W-:Y:S01]  /*4f70*/  HFMA2 R10, -RZ, RZ, 0, 5.9604644775390625e-08 ;  /* 0x00000001ff0a7431 */ /* 0x000fe200000001ff */
[----:B------:R-:W-:Y:S01]  /*4f80*/  MOV R9, RZ ;  /* 0x000000ff00097202 */ /* 0x000fe20000000f00 */
[----:B------:R-:W4:Y:S01]  /*4f90*/  LDCU UR37, c[0x0][0x370] ;  /* 0x00006e00ff2577ac */ /* 0x000f220008000800 */
[----:B------:R-:W-:Y:S01]  /*4fa0*/  HFMA2 R3, -RZ, RZ, 0, 0.00048828125 ;  /* 0x00001000ff037431 */ /* 0x000fe200000001ff */
[----:B------:R-:W1:Y:S03]  /*4fb0*/  LDCU.128 UR32, c[0x0][0xc10] ;  /* 0x00018200ff2077ac */ /* 0x000e660008000c00 */
[----:B------:R-:W4:Y:S01]  /*4fc0*/  LDC.64 R12, c[0x0][0x348] ;  /* 0x0000d200ff0c7b82 */ /* 0x000f220000000a00 */
[----:B------:R-:W1:Y:S01]  /*4fd0*/  LDCU UR36, c[0x0][0x374] ;  /* 0x00006e80ff2477ac */ /* 0x000e620008000800 */
[----:B------:R-:W4:Y:S01]  /*4fe0*/  LDCU.64 UR30, c[0x0][0x990] ;  /* 0x00013200ff1e77ac */ /* 0x000f220008000a00 */
[----:B------:R-:W4:Y:S01]  /*4ff0*/  LDCU UR26, c[0x0][0xc0c] ;  /* 0x00018180ff1a77ac */ /* 0x000f220008000800 */
[----:B--2---:R-:W-:Y:S01]  /*5000*/  UISETP.NE.U32.AND UP0, UPT, UR4, URZ, UPT ;  /* 0x000000ff0400728c */ /* 0x004fe2000bf05070 */
[----:B------:R-:W2:Y:S01]  /*5010*/  LDCU.128 UR40, c[0x0][0xa80] ;  /* 0x00015000ff2877ac */ /* 0x000ea20008000c00 */
[----:B------:R-:W2:Y:S01]  /*5020*/  LDCU UR52, c[0x0][0xc20] ;  /* 0x00018400ff3477ac */ /* 0x000ea20008000800 */
[----:B------:R-:W2:Y:S01]  /*5030*/  LDCU UR4, c[0x0][0xc30] ;  /* 0x00018600ff0477ac */ /* 0x000ea20008000800 */
[----:B------:R-:W2:Y:S01]  /*5040*/  LDCU.128 UR48, c[0x0][0xa90] ;  /* 0x00015200ff3077ac */ /* 0x000ea20008000c00 */
[----:B------:R-:W-:Y:S01]  /*5050*/  UMOV UR27, 0x400 ;  /* 0x00000400001b7882 */ /* 0x000fe20000000000 */
[----:B-1----:R-:W-:-:S02]  /*5060*/  UIMAD.WIDE.U32 UR8, UR36, UR35, URZ ;  /* 0x00000023240872a5 */ /* 0x002fc4000f8e00ff */
[----:B---3--:R-:W-:Y:S02]  /*5070*/  ULEA UR27, UR6, UR27, 0x18 ;  /* 0x0000001b061b7291 */ /* 0x008fe4000f8ec0ff */
[----:B----4-:R-:W-:Y:S02]  /*5080*/  UIMAD.WIDE.U32 UR6, UR37, UR32, URZ ;  /* 0x00000020250672a5 */ /* 0x010fe4000f8e00ff */
[----:B------:R-:W-:Y:S02]  /*5090*/  UISETP.NE.AND.EX UP5, UPT, UR5, URZ, UPT, UP0 ;  /* 0x000000ff0500728c */ /* 0x000fe4000bfa5300 */
[----:B------:R-:W-:Y:S02]  /*50a0*/  UISETP.NE.U32.AND UP6, UPT, UR30, URZ, UPT ;  /* 0x000000ff1e00728c */ /* 0x000fe4000bfc5070 */
[----:B------:R-:W-:Y:S02]  /*50b0*/  UIADD3 UR38, UPT, UPT, UR27, 0x158, URZ ;  /* 0x000001581b267890 */ /* 0x000fe4000fffe0ff */
[----:B------:R-:W-:-:S02]  /*50c0*/  UISETP.NE.AND UP0, UPT, UR39, 0x1, UPT ;  /* 0x000000012700788c */ /* 0x000fc4000bf05270 */
[----:B------:R-:W-:Y:S02]  /*50d0*/  UISETP.GE.AND UP2, UPT, UR39, 0x1, UPT ;  /* 0x000000012700788c */ /* 0x000fe4000bf46270 */
[----:B------:R-:W-:Y:S01]  /*50e0*/  UISETP.NE.AND UP0, UPT, UR26, 0x1, UPT ;  /* 0x000000011a00788c */ /* 0x000fe2000bf05270 */
[----:B------:R-:W-:Y:S01]  /*50f0*/  UMOV UR6, UR7 ;  /* 0x0000000700067c82 */ /* 0x000fe20008000000 */
[----:B------:R-:W-:Y:S01]  /*5100*/  UMOV UR45, UR9 ;  /* 0x00000009002d7c82 */ /* 0x000fe20008000000 */
[----:B------:R-:W-:Y:S02]  /*5110*/  UISETP.NE.AND UP2, UPT, UR34, 0x1, UPT ;  /* 0x000000012200788c */ /* 0x000fe4000bf45270 */
[----:B--2---:R-:W-:Y:S01]  /*5120*/  UISETP.NE.AND UP0, UPT, UR40, 0x1, UPT ;  /* 0x000000012800788c */ /* 0x004fe2000bf05270 */
[----:B------:R-:W-:Y:S01]  /*5130*/  UMOV UR29, URZ ;  /* 0x000000ff001d7c82 */ /* 0x000fe20008000000 */
[----:B------:R-:W1:Y:S01]  /*5140*/  LDCU UR53, c[0x0][0xaa0] ;  /* 0x00015400ff3577ac */ /* 0x000e620008000800 */
[----:B------:R-:W-:Y:S01]  /*5150*/  UPLOP3.LUT UP4, UPT, UPT, UPT, UPT, 0x40, 0x4 ;  /* 0x000000000004789c */ /* 0x000fe20003f8e870 */
[----:B------:R-:W2:Y:S01]  /*5160*/  LDCU.64 UR24, c[0x0][0xc28] ;  /* 0x00018500ff1877ac */ /* 0x000ea20008000a00 */
[----:B------:R-:W-:-:S02]  /*5170*/  UISETP.NE.AND.EX UP6, UPT, UR31, URZ, UPT, UP6 ;  /* 0x000000ff1f00728c */ /* 0x000fc4000bfc5360 */
[----:B------:R-:W-:Y:S02]  /*5180*/  UPRMT UR38, URZ, 0x654, UR38 ;  /* 0x00000654ff267896 */ /* 0x000fe40008000026 */
[----:B------:R-:W-:Y:S02]  /*5190*/  USHF.R.U32.HI UR47, URZ, UR33, UR6 ;  /* 0x00000021ff2f7299 */ /* 0x000fe40008011606 */
[----:B------:R-:W-:Y:S02]  /*51a0*/  USHF.R.U32.HI UR45, URZ, UR52, UR45 ;  /* 0x00000034ff2d7299 */ /* 0x000fe4000801162d */
[----:B------:R-:W-:Y:S02]  /*51b0*/  UISETP.NE.AND UP3, UPT, UR4, 0x1, UPT ;  /* 0x000000010400788c */ /* 0x000fe4000bf65270 */
[----:B------:R-:W-:Y:S02]  /*51c0*/  UISETP.NE.AND UP2, UPT, UR43, 0x1, UPT ;  /* 0x000000012b00788c */ /* 0x000fe4000bf45270 */
[----:B------:R-:W-:-:S11]  /*51d0*/  UISETP.NE.AND UP0, UPT, UR50, 0x1, UPT ;  /* 0x000000013200788c */ /* 0x000fd6000bf05270 */
.L_x_101:
[----:B------:R-:W-:Y:S04]  /*51e0*/  SHF.L.U32 R2, R9, 0x1f, RZ ;  /* 0x0000001f09027819 */ /* 0x000fe800000006ff */
[----:B------:R-:W3:Y:S02]  /*51f0*/  SYNCS.PHASECHK.TRANS64.TRYWAIT P0, [UR27+0x150], R2 ;  /* 0x00015002ff0075a7 */ /* 0x000ee4000800111b */
[----:B---34-:R-:W-:Y:S05]  /*5200*/  @!P0 BRA `(.L_x_93) ;  /* 0x00000044000c8947 */ /* 0x018fea0003800000 */
.L_x_192:
[----:B------:R-:W4:Y:S01]  /*5210*/  LDS.128 R4, [UR27+0x190] ;  /* 0x0001901bff047984 */ /* 0x000f220008000c00 */
[----:B------:R-:W-:Y:S01]  /*5220*/  UISETP.GE.AND UP0, UPT, UR39, 0x1, UPT ;  /* 0x000000012700788c */ /* 0x000fe2000bf06270 */
[----:B------:R-:W-:Y:S01]  /*5230*/  @!PT LDS RZ, [RZ] ;  /* 0x00000000fffff984 */ /* 0x000fe20000000800 */
[----:B------:R-:W-:Y:S01]  /*5240*/  @!PT LDS RZ, [RZ] ;  /* 0x00000000fffff984 */ /* 0x000fe20000000800 */
[----:B------:R-:W-:Y:S01]  /*5250*/  @!PT LDS RZ, [RZ] ;  /* 0x00000000fffff984 */ /* 0x000fe20000000800 */
[----:B------:R-:W-:Y:S01]  /*5260*/  @!PT LDS RZ, [RZ] ;  /* 0x00000000fffff984 */ /* 0x000fe20000000800 */
[----:B------:R1:W-:Y:S06]  /*5270*/  MEMBAR.ALL.CTA ;  /* 0x0000000000007992 */ /* 0x0003ec0000008000 */
[----:B-1----:R-:W1:Y:S02]  /*5280*/  FENCE.VIEW.ASYNC.S ;  /* 0x00000000000073c6 */ /* 0x002e640000000000 */
[----:B-1----:R-:W-:Y:S01]  /*5290*/  SYNCS.ARRIVE.TRANS64.RED.A1T0 RZ, [UR38], RZ ;  /* 0x000000ffffff79a7 */ /* 0x002fe20008100426 */
[----:B----4-:R-:W-:Y:S11]  /*52a0*/  LOP3.LUT P0, RZ, R6, 0x1, RZ, 0xc0, !PT ;  /* 0x0000000106ff7812 */ /* 0x010ff6000780c0ff */
[----:B------:R-:W-:Y:S02]  /*52b0*/  @!UPT UIADD3 URZ, UPT, UPT, URZ, URZ, URZ ;  /* 0x000000fffffff290 */ /* 0x000fe4000fffe0ff */
[----:B------:R-:W-:Y:S01]  /*52c0*/  VOTEU.ANY UP2, P0 ;  /* 0x0000000000ff7886 */ /* 0x000fe20000040100 */
[----:B------:R-:W-:Y:S11]  /*52d0*/  PLOP3.LUT P0, PT, PT, PT, UP2, 0x80, 0x8 ;  /* 0x000000000008781c */ /* 0x000ff60003f0f028 */
[----:B------:R-:W-:Y:S02]  /*52e0*/  @!UPT UIADD3 URZ, UPT, UPT, URZ, URZ, URZ ;  /* 0x000000fffffff290 */ /* 0x000fe4000fffe0ff */
[----:B---3--:R-:W-:Y:S02]  /*52f0*/  @P0 MOV R2, R4 ;  /* 0x0000000400020202 */ /* 0x008fe40000000f00 */
[----:B------:R-:W-:Y:S02]  /*5300*/  @P0 LOP3.LUT R0, R5, 0xffff, RZ, 0xc0, !PT ;  /* 0x0000ffff05000812 */ /* 0x000fe400078ec0ff */
[----:B------:R-:W-:Y:S02]  /*5310*/  @P0 R2UR UR5, R2 ;  /* 0x00000000020502ca */ /* 0x000fe400000e0000 */
[----:B------:R-:W-:Y:S11]  /*5320*/  @P0 R2UR UR4, R0 ;  /* 0x00000000000402ca */ /* 0x000ff600000e0000 */
[----:B------:R-:W-:Y:S02]  /*5330*/  @UP2 UMOV UR23, UR5 ;  /* 0x0000000500172c82 */ /* 0x000fe40008000000 */
[----:B------:R-:W-:Y:S01]  /*5340*/  @UP2 UMOV UR15, UR4 ;  /* 0x00000004000f2c82 */ /* 0x000fe20008000000 */
[----:B------:R-:W-:Y:S05]  /*5350*/  BRA.U !UP0, `(.L_x_94) ;  /* 0x0000000108c07547 */ /* 0x000fea000b800000 */
[----:B------:R-:W-:Y:S02]  /*5360*/  UP2UR UR14, UPR, URZ, 0x4 ;  /* 0x00000004ff0e7883 */ /* 0x000fe40008000000 */
[----:B------:R-:W-:Y:S02]  /*5370*/  UISETP.NE.AND UP2, UPT, UR34, 0x1, UPT ;  /* 0x000000012200788c */ /* 0x000fe4000bf45270 */
[----:B------:R-:W-:Y:S02]  /*5380*/  UIMAD.WIDE.U32 UR6, UR15, UR35, URZ ;  /* 0x000000230f0672a5 */ /* 0x000fe4000f8e00ff */
[----:B------:R-:W-:Y:S02]  /*5390*/  UIMAD.WIDE.U32 UR10, UR23, UR32, URZ ;  /* 0x00000020170a72a5 */ /* 0x000fe4000f8e00ff */
[----:B------:R-:W-:Y:S02]  /*53a0*/  USEL UR4, UR36, UR45, !UP2 ;  /* 0x0000002d24047287 */ /* 0x000fe4000d000000 */
[----:B------:R-:W-:Y:S02]  /*53b0*/  UISETP.NE.AND UP0, UPT, UR26, 0x1, UPT ;  /* 0x000000011a00788c */ /* 0x000fe4000bf05270 */
[----:B------:R-:W-:Y:S02]  /*53c0*/  UP2UR UR18, UPR, URZ, 0x2 ;  /* 0x00000002ff127883 */ /* 0x000fe40008000000 */
[----:B------:R-:W-:Y:S02]  /*53d0*/  UISETP.NE.AND UP1, UPT, UR39, 0x1, UPT ;  /* 0x000000012700788c */ /* 0x000fe4000bf25270 */
[----:B--2---:R-:W-:Y:S02]  /*53e0*/  UIMAD.WIDE.U32 UR12, UR4, UR24, URZ ;  /* 0x00000018040c72a5 */ /* 0x004fe4000f8e00ff */
[----:B------:R-:W-:Y:S01]  /*53f0*/  USEL UR9, UR37, UR47, !UP0 ;  /* 0x0000002f25097287 */ /* 0x000fe2000c000000 */
[----:B------:R-:W-:Y:S01]  /*5400*/  UMOV UR6, UR7 ;  /* 0x0000000700067c82 */ /* 0x000fe20008000000 */
[----:B------:R-:W-:Y:S01]  /*5410*/  UMOV UR5, UR11 ;  /* 0x0000000b00057c82 */ /* 0x000fe20008000000 */
[----:B------:R-:W-:Y:S02]  /*5420*/  USHF.R.U32.HI UR7, URZ, UR52, UR6 ;  /* 0x00000034ff077299 */ /* 0x000fe40008011606 */
[----:B------:R-:W-:Y:S02]  /*5430*/  USHF.R.U32.HI UR6, URZ, UR33, UR5 ;  /* 0x00000021ff067299 */ /* 0x000fe40008011605 */
[----:B------:R-:W-:Y:S02]  /*5440*/  UIMAD.WIDE.U32 UR16, UR9, UR24, URZ ;  /* 0x00000018091072a5 */ /* 0x000fe4000f8e00ff */
[----:B------:R-:W-:Y:S02]  /*5450*/  USEL UR8, UR15, UR7, !UP2 ;  /* 0x000000070f087287 */ /* 0x000fe4000d000000 */
[----:B------:R-:W-:Y:S02]  /*5460*/  UISETP.NE.AND UP2, UPT, UR14, URZ, UPT ;  /* 0x000000ff0e00728c */ /* 0x000fe4000bf45270 */
[----:B------:R-:W-:Y:S01]  /*5470*/  UIMAD.WIDE.U32 UR10, UR8, UR24, URZ ;  /* 0x00000018080a72a5 */ /* 0x000fe2000f8e00ff */
[----:B------:R-:W-:Y:S02]  /*5480*/  UMOV UR5, UR13 ;  /* 0x0000000d00057c82 */ /* 0x000fe40008000000 */
[----:B------:R-:W-:Y:S03]  /*5490*/  @UP1 USHF.R.U32.HI UR4, URZ, UR25, UR5 ;  /* 0x00000019ff041299 */ /* 0x000fe60008011605 */
[----:B------:R-:W-:Y:S01]  /*54a0*/  UMOV UR5, UR17 ;  /* 0x0000001100057c82 */ /* 0x000fe20008000000 */
[----:B------:R-:W-:Y:S02]  /*54b0*/  UIMAD UR4, UR39, UR4, URZ ;  /* 0x00000004270472a4 */ /* 0x000fe4000f8e02ff */
[----:B------:R-:W-:Y:S02]  /*54c0*/  @UP1 USHF.R.U32.HI UR9, URZ, UR25, UR5 ;  /* 0x00000019ff091299 */ /* 0x000fe40008011605 */
[----:B------:R-:W-:Y:S02]  /*54d0*/  USEL UR5, UR23, UR6, !UP0 ;  /* 0x0000000617057287 */ /* 0x000fe4000c000000 */
[----:B------:R-:W-:Y:S02]  /*54e0*/  UIMAD UR6, UR39, UR9, URZ ;  /* 0x00000009270672a4 */ /* 0x000fe4000f8e02ff */
[----:B------:R-:W-:Y:S03]  /*54f0*/  UISETP.GE.AND UP0, UPT, UR8, UR4, UPT ;  /* 0x000000040800728c */ /* 0x000fe6000bf06270 */
[----:B------:R-:W-:Y:S01]  /*5500*/  UMOV UR4, UR11 ;  /* 0x0000000b00047c82 */ /* 0x000fe20008000000 */
[----:B------:R-:W-:Y:S02]  /*5510*/  UISETP.GE.OR UP0, UPT, UR5, UR6, UP0 ;  /* 0x000000060500728c */ /* 0x000fe40008706670 */
[----:B------:R-:W-:Y:S02]  /*5520*/  USHF.R.U32.HI UR4, URZ, UR25, UR4 ;  /* 0x00000019ff047299 */ /* 0x000fe40008011604 */
[----:B------:R-:W-:Y:S02]  /*5530*/  UIMAD.WIDE.U32 UR6, UR5, UR24, URZ ;  /* 0x00000018050672a5 */ /* 0x000fe4000f8e00ff */
[----:B------:R-:W-:Y:S04]  /*5540*/  USEL UR10, UR8, UR4, !UP1 ;  /* 0x00000004080a7287 */ /* 0x000fe8000c800000 */
[----:B------:R-:W-:Y:S01]  /*5550*/  UIADD3 UR11, UPT, UPT, -UR10, URZ, URZ ;  /* 0x000000ff0a0b7290 */ /* 0x000fe2000fffe1ff */
[----:B------:R-:W-:Y:S01]  /*5560*/  @!UP0 UMOV UR4, UR7 ;  /* 0x0000000700048c82 */ /* 0x000fe20008000000 */
[----:B------:R-:W-:Y:S02]  /*5570*/  UIADD3 UR7, UPT, UPT, -UR8, URZ, URZ ;  /* 0x000000ff08077290 */ /* 0x000fe4000fffe1ff */
[----:B------:R-:W-:Y:S02]  /*5580*/  @!UP0 USHF.R.U32.HI UR4, URZ, UR25, UR4 ;  /* 0x00000019ff048299 */ /* 0x000fe40008011604 */
[----:B------:R-:W-:Y:S02]  /*5590*/  UIMAD UR6, UR39, UR11, UR8 ;  /* 0x0000000b270672a4 */ /* 0x000fe4000f8e0208 */
[----:B------:R-:W-:Y:S02]  /*55a0*/  @!UP0 USEL UR4, UR5, UR4, !UP1 ;  /* 0x0000000405048287 */ /* 0x000fe4000c800000 */
[----:B------:R-:W-:Y:S02]  /*55b0*/  UISETP.NE.AND UP1, UPT, UR18, URZ, UPT ;  /* 0x000000ff1200728c */ /* 0x000fe4000bf25270 */
[----:B------:R-:W-:Y:S02]  /*55c0*/  @!UP0 UIMAD UR6, UR9, UR6, UR4 ;  /* 0x00000006090682a4 */ /* 0x000fe4000f8e0204 */
[----:B------:R-:W-:Y:S02]  /*55d0*/  @!UP0 UIADD3 UR9, UPT, UPT, UR10, -UR4, URZ ;  /* 0x800000040a098290 */ /* 0x000fe4000fffe0ff */
[----:B------:R-:W-:Y:S02]  /*55e0*/  UIADD3 UR4, UPT, UPT, -UR5, URZ, URZ ;  /* 0x000000ff05047290 */ /* 0x000fe4000fffe1ff */
[----:B------:R-:W-:Y:S03]  /*55f0*/  @!UP0 UIMAD UR8, UR9, UR39, UR5 ;  /* 0x00000027090882a4 */ /* 0x000fe6000f8e0205 */
[----:B------:R-:W-:Y:S01]  /*5600*/  @!UP0 UMOV UR5, UR6 ;  /* 0x0000000600058c82 */ /* 0x000fe20008000000 */
[----:B------:R-:W-:Y:S02]  /*5610*/  UIMAD UR6, UR26, UR4, UR23 ;  /* 0x000000041a0672a4 */ /* 0x000fe4000f8e0217 */
[----:B------:R-:W-:Y:S02]  /*5620*/  UIMAD UR4, UR34, UR7, UR15 ;  /* 0x00000007220472a4 */ /* 0x000fe4000f8e020f */
[----:B------:R-:W-:Y:S02]  /*5630*/  UIMAD UR23, UR5, UR26, UR6 ;  /* 0x0000001a051772a4 */ /* 0x000fe4000f8e0206 */
[----:B------:R-:W-:Y:S11]  /*5640*/  UIMAD UR15, UR8, UR34, UR4 ;  /* 0x00000022080f72a4 */ /* 0x000ff6000f8e0204 */
[----:B------:R-:W-:Y:S01]  /*5650*/  @!UPT UIADD3 URZ, UPT, UPT, URZ, URZ, URZ ;  /* 0x000000fffffff290 */ /* 0x000fe2000fffe0ff */
.L_x_94:
[----:B------:R-:W1:Y:S01]  /*5660*/  @!UP3 LDCU.128 UR8, c[0x0][0xc10] ;  /* 0x00018200ff08b7ac */ /* 0x000e620008000c00 */
[----:B------:R-:W-:Y:S04]  /*5670*/  ISETP.NE.U32.AND P1, PT, RZ, UR30, PT ;  /* 0x0000001eff007c0c */ /* 0x000fe8000bf25070 */
[----:B------:R-:W-:Y:S01]  /*5680*/  ISETP.NE.AND.EX P1, PT, RZ, UR31, PT, P1 ;  /* 0x0000001fff007c0c */ /* 0x000fe2000bf25310 */
[----:B------:R-:W3:Y:S01]  /*5690*/  @!UP3 LDCU UR5, c[0x0][0xc0c] ;  /* 0x00018180ff05b7ac */ /* 0x000ee20008000800 */
[----:B------:R-:W-:Y:S02]  /*56a0*/  USHF.L.U32 UR19, UR19, 0x6, URZ ;  /* 0x0000000613137899 */ /* 0x000fe400080006ff */
[----:B-1----:R-:W-:Y:S07]  /*56b0*/  UIMAD.WIDE.U32 UR6, UR23, UR8, URZ ;  /* 0x00000008170672a5 */ /* 0x002fee000f8e00ff */
[----:B------:R-:W-:Y:S01]  /*56c0*/  @!UP3 UMOV UR4, UR7 ;  /* 0x000000070004bc82 */ /* 0x000fe20008000000 */
[----:B---3--:R-:W-:Y:S02]  /*56d0*/  @!UP3 UISETP.NE.AND UP0, UPT, UR5, 0x1, UPT ;  /* 0x000000010500b88c */ /* 0x008fe4000bf05270 */
[----:B------:R-:W-:Y:S02]  /*56e0*/  @!UP3 USHF.R.U32.HI UR4, URZ, UR9, UR4 ;  /* 0x00000009ff04b299 */ /* 0x000fe40008011604 */
[----:B------:R-:W-:Y:S02]  /*56f0*/  UIMAD.WIDE.U32 UR6, UR15, UR11, URZ ;  /* 0x0000000b0f0672a5 */ /* 0x000fe4000f8e00ff */
[----:B------:R-:W-:Y:S02]  /*5700*/  @!UP3 USEL UR8, UR23, UR4, !UP0 ;  /* 0x000000041708b287 */ /* 0x000fe4000c000000 */
[----:B------:R-:W-:Y:S03]  /*5710*/  @!UP3 UISETP.NE.AND UP0, UPT, UR10, 0x1, UPT ;  /* 0x000000010a00b88c */ /* 0x000fe6000bf05270 */
[----:B------:R-:W-:Y:S02]  /*5720*/  @!UP3 UMOV UR6, UR7 ;  /* 0x000000070006bc82 */ /* 0x000fe40008000000 */
[----:B------:R-:W1:Y:S02]  /*5730*/  @!UP3 LDCU UR4, c[0x0][0xc20] ;  /* 0x00018400ff04b7ac */ /* 0x000e640008000800 */
[----:B-1----:R-:W-:Y:S04]  /*5740*/  @!UP3 USHF.R.U32.HI UR6, URZ, UR4, UR6 ;  /* 0x00000004ff06b299 */ /* 0x002fe80008011606 */
[----:B------:R-:W-:Y:S04]  /*5750*/  @!UP3 USEL UR6, UR15, UR6, !UP0 ;  /* 0x000000060f06b287 */ /* 0x000fe8000c000000 */
[----:B------:R-:W-:Y:S02]  /*5760*/  @!UP3 UIADD3 UR4, UPT, UPT, -UR8, UR6, URZ ;  /* 0x000000060804b290 */ /* 0x000fe4000fffe1ff */
[----:B------:R-:W-:Y:S02]  /*5770*/  @!UP3 UIADD3 UR6, UPT, UPT, UR8, -UR6, URZ ;  /* 0x800000060806b290 */ /* 0x000fe4000fffe0ff */
[----:B------:R-:W-:Y:S02]  /*5780*/  @!UP3 UIMAD UR23, UR4, UR5, UR23 ;  /* 0x000000050417b2a4 */ /* 0x000fe4000f8e0217 */
[----:B------:R-:W-:Y:S01]  /*5790*/  @!UP3 UIMAD UR15, UR6, UR10, UR15 ;  /* 0x0000000a060fb2a4 */ /* 0x000fe2000f8e020f */
[----:B------:R-:W-:Y:S11]  /*57a0*/  BRA.U UP4, `(.L_x_95) ;  /* 0x0000000104107547 */ /* 0x000ff6000b800000 */
[----:B------:R-:W-:Y:S04]  /*57b0*/  MOV R2, UR55 ;  /* 0x0000003700027c02 */ /* 0x000fe80008000f00 */
[----:B------:R-:W-:Y:S04]  /*57c0*/  SHF.L.U32 R2, R2, 0x1f, RZ ;  /* 0x0000001f02027819 */ /* 0x000fe800000006ff */
[----:B------:R-:W1:Y:S02]  /*57d0*/  SYNCS.PHASECHK.TRANS64.TRYWAIT P2, [UR27+0x148], R2 ;  /* 0x00014802ff0075a7 */ /* 0x000e64000804111b */
[----:B-1----:R-:W-:Y:S05]  /*57e0*/  @!P2 BRA `(.L_x_96) ;  /* 0x0000003c00aca947 */ /* 0x002fea0003800000 */
.L_x_95:
[----:B------:R-:W-:Y:S05]  /*57f0*/  BRA.U !UP6, `(.L_x_97) ;  /* 0x000000010e387547 */ /* 0x000fea000b800000 */
[----:B------:R-:W-:Y:S01]  /*5800*/  UPLOP3.LUT UP1, UPT, UPT, UPT, UP5, 0x80, 0x8 ;  /* 0x000000000008789c */ /* 0x000fe20003f2f050 */
[----:B-1----:R-:W-:Y:S01]  /*5810*/  HFMA2 R0, -RZ, RZ, 0, 5.9604644775390625e-08 ;  /* 0x00000001ff007431 */ /* 0x002fe200000001ff */
[----:B------:R-:W1:Y:S01]  /*5820*/  LDCU.64 UR8, c[0x0][0x358] ;  /* 0x00006b00ff0877ac */ /* 0x000e620008000a00 */
[----:B------:R-:W-:Y:S03]  /*5830*/  IMAD.MOV.U32 R45, RZ, RZ, 0x1 ;  /* 0x00000001ff2d7424 */ /* 0x000fe600078e00ff */
[----:B------:R-:W-:Y:S05]  /*5840*/  PLOP3.LUT P2, PT, PT, PT, UP1, 0x80, 0x8 ;  /* 0x000000000008781c */ /* 0x000fea0003f4f018 */
[----:B------:R-:W3:Y:S01]  /*5850*/  @UP1 LDCU.64 UR4, c[0x0][0x988] ;  /* 0x00013100ff0417ac */ /* 0x000ee20008000a00 */
[----:B------:R-:W-:Y:S07]  /*5860*/  @UP1 UIMAD UR6, UR46, UR30, URZ ;  /* 0x0000001e2e0612a4 */ /* 0x000fee000f8e02ff */
[----:B------:R-:W-:Y:S01]  /*5870*/  @!P2 PRMT R45, R0, 0x7610, R45 ;  /* 0x00007610002da816 */ /* 0x000fe2000000002d */
[----:B---3--:R-:W-:Y:S06]  /*5880*/  @UP1 UIMAD.WIDE UR4, UR6, 0x4, UR4 ;  /* 0x00000004060418a5 */ /* 0x008fec000f8e0204 */
[----:B-----5:R-:W-:Y:S01]  /*5890*/  IMAD.U32 R26, RZ, RZ, UR4 ;  /* 0x00000004ff1a7e24 */ /* 0x020fe2000f8e00ff */
[----:B------:R-:W-:Y:S04]  /*58a0*/  MOV R27, UR5 ;  /* 0x00000005001b7c02 */ /* 0x000fe80008000f00 */
[----:B------:R-:W3:Y:S01]  /*58b0*/  @!UP1 LDCU UR4, c[0x0][0x980] ;  /* 0x00013000ff0497ac */ /* 0x000ee20008000800 */
[----:B-1----:R4:W5:Y:S02]  /*58c0*/  @P2 LDG.E R26, desc[UR8][R26.64] ;  /* 0x000000081a1a2981 */ /* 0x002964000c1e1900 */
[----:B---34-:R-:W-:Y:S07]  /*58d0*/  @!P2 IMAD.U32 R26, RZ, RZ, UR4 ;  /* 0x00000004ff1aae24 */ /* 0x018fee000f8e00ff */
.L_x_97:
[----:B-----5:R-:W-:Y:S01]  /*58e0*/  @!P1 FSETP.EQ.AND P3, PT, R26, RZ, PT ;  /* 0x000000ff1a00920b */ /* 0x020fe20003f62000 */
[----:B------:R-:W-:Y:S01]  /*58f0*/  @!UPT UIADD3 URZ, UPT, UPT, URZ, URZ, URZ ;  /* 0x000000fffffff290 */ /* 0x000fe2000fffe0ff */
[----:B------:R-:W-:Y:S11]  /*5900*/  @!P1 BRA `(.L_x_98) ;  /* 0x0000000000149947 */ /* 0x000ff60003800000 */
[----:B------:R-:W-:Y:S02]  /*5910*/  LOP3.LUT P1, RZ, R45, 0xff, RZ, 0xc0, !PT ;  /* 0x000000ff2dff7812 */ /* 0x000fe4000782c0ff */
[----:B------:R-:W-:Y:S04]  /*5920*/  PLOP3.LUT P3, PT, PT, PT, UP1, 0x80, 0x8 ;  /* 0x000000000008781c */ /* 0x000fe80003f6f018 */
[----:B------:R-:W-:Y:S07]  /*5930*/  PLOP3.LUT P3, PT, P3, PT, PT, 0x8, 0x80 ;  /* 0x000000000080781c */ /* 0x000fee0001f6e170 */
[----:B------:R-:W-:Y:S11]  /*5940*/  @P1 FSETP.EQ.AND P3, PT, R26, RZ, PT ;  /* 0x000000ff1a00120b */ /* 0x000ff60003f62000 */
[----:B------:R-:W-:Y:S02]  /*5950*/  @!UPT UIADD3 URZ, UPT, UPT, URZ, URZ, URZ ;  /* 0x000000fffffff290 */ /* 0x000fe4000fffe0ff */
.L_x_98:
[----:B------:R-:W-:Y:S01]  /*5960*/  ULEA UR17, UR29, UR27, 0x3 ;  /* 0x0000001b1d117291 */ /* 0x000fe2000f8e18ff */
[----:B------:R-:W-:Y:S01]  /*5970*/  SHF.L.U32 R8, R10, 0x1f, RZ ;  /* 0x0000001f0a087819 */ /* 0x000fe200000006ff */
[----:B------:R-:W-:Y:S02]  /*5980*/  USHF.L.U32 UR11, UR44, 0x6, URZ ;  /* 0x000000062c0b7899 */ /* 0x000fe400080006ff */
[----:B------:R-:W-:Y:S02]  /*5990*/  UISETP.NE.AND UP0, UPT, UR40, 0x1, UPT ;  /* 0x000000012800788c */ /* 0x000fe4000bf05270 */
[----:B------:R-:W-:Y:S01]  /*59a0*/  UIMAD.WIDE.U32 UR4, UR11, UR41, URZ ;  /* 0x000000290b0472a5 */ /* 0x000fe2000f8e00ff */
[----:B------:R-:W-:Y:S02]  /*59b0*/  ELECT P2, URZ, PT ;  /* 0x0000000000ff782f */ /* 0x000fe40003840000 */
[----:B------:R-:W3:Y:S02]  /*59c0*/  SYNCS.PHASECHK.TRANS64.TRYWAIT P1, [UR17+0x128], R8 ;  /* 0x00012808ff0075a7 */ /* 0x000ee40008021111 */
[----:B------:R-:W-:Y:S02]  /*59d0*/  PLOP3.LUT P2, PT, P3, P2, PT, 0xf2, 0x2f ;  /* 0x00000000002f781c */ /* 0x000fe40001f45e72 */
[----:B------:R-:W-:Y:S02]  /*59e0*/  UMOV UR4, UR5 ;  /* 0x0000000500047c82 */ /* 0x000fe40008000000 */
[----:B------:R-:W-:Y:S04]  /*59f0*/  USHF.R.U32.HI UR4, URZ, UR42, UR4 ;  /* 0x0000002aff047299 */ /* 0x000fe80008011604 */
[----:B------:R-:W-:Y:S02]  /*5a00*/  USEL UR12, UR11, UR4, !UP0 ;  /* 0x000000040b0c7287 */ /* 0x000fe4000c000000 */
[----:B------:R-:W-:Y:S02]  /*5a10*/  UISETP.NE.AND UP0, UPT, UR43, 0x1, UPT ;  /* 0x000000012b00788c */ /* 0x000fe4000bf05270 */
[----:B------:R-:W-:Y:S02]  /*5a20*/  UIMAD.WIDE.U32 UR4, UR12, UR48, URZ ;  /* 0x000000300c0472a5 */ /* 0x000fe4000f8e00ff */
[----:B------:R-:W-:Y:S01]  /*5a30*/  UIADD3 UR6, UPT, UPT, -UR12, URZ, URZ ;  /* 0x000000ff0c067290 */ /* 0x000fe2000fffe1ff */
[----:B-1----:R-:W-:Y:S03]  /*5a40*/  @!P2 IMAD.MOV.U32 R0, RZ, 0x20, RZ ;  /* 0x00000020ff00a824 */ /* 0x002fe600078e00ff */
[----:B------:R-:W-:Y:S01]  /*5a50*/  UIMAD UR11, UR40, UR6, UR11 ;  /* 0x00000006280b72a4 */ /* 0x000fe2000f8e020b */
[----:B------:R-:W-:Y:S01]  /*5a60*/  @!P2 IMAD.MOV.U32 R0, RZ, 0x400, R0 ;  /* 0x00000400ff00a824 */ /* 0x000fe200078e0000 */
[----:B------:R-:W-:Y:S02]  /*5a70*/  UMOV UR4, UR5 ;  /* 0x0000000500047c82 */ /* 0x000fe40008000000 */
[----:B------:R-:W-:Y:S04]  /*5a80*/  USHF.R.U32.HI UR4, URZ, UR49, UR4 ;  /* 0x00000031ff047299 */ /* 0x000fe80008011604 */
[----:B------:R-:W-:Y:S02]  /*5a90*/  USEL UR13, UR12, UR4, !UP0 ;  /* 0x000000040c0d7287 */ /* 0x000fe4000c000000 */
[----:B------:R-:W-:Y:S02]  /*5aa0*/  UISETP.NE.AND UP0, UPT, UR50, 0x1, UPT ;  /* 0x000000013200788c */ /* 0x000fe4000bf05270 */
[----:B------:R-:W-:Y:S07]  /*5ab0*/  UIMAD.WIDE.U32 UR4, UR13, UR51, URZ ;  /* 0x000000330d0472a5 */ /* 0x000fee000f8e00ff */
[----:B------:R-:W-:Y:S02]  /*5ac0*/  UMOV UR4, UR5 ;  /* 0x0000000500047c82 */ /* 0x000fe40008000000 */
[----:B------:R-:W-:Y:S04]  /*5ad0*/  USHF.R.U32.HI UR4, URZ, UR53, UR4 ;  /* 0x00000035ff047299 */ /* 0x000fe80008011604 */
[----:B------:R-:W-:Y:S02]  /*5ae0*/  USEL UR14, UR13, UR4, !UP0 ;  /* 0x000000040d0e7287 */ /* 0x000fe4000c000000 */
[----:B------:R-:W-:Y:S02]  /*5af0*/  UIADD3 UR4, UPT, UPT, -UR13, URZ, URZ ;  /* 0x000000ff0d047290 */ /* 0x000fe4000fffe1ff */
[----:B------:R-:W-:Y:S02]  /*5b00*/  UIADD3 UR5, UPT, UPT, -UR14, URZ, URZ ;  /* 0x000000ff0e057290 */ /* 0x000fe4000fffe1ff */
[----:B------:R-:W-:Y:S02]  /*5b10*/  UIMAD UR12, UR43, UR4, UR12 ;  /* 0x000000042b0c72a4 */ /* 0x000fe4000f8e020c */
[----:B------:R-:W-:Y:S01]  /*5b20*/  UIMAD UR13, UR50, UR5, UR13 ;  /* 0x00000005320d72a4 */ /* 0x000fe2000f8e020d */
[----:B---3--:R-:W-:Y:S11]  /*5b30*/  @!P1 BRA `(.L_x_99) ;  /* 0x0000003800f09947 */ /* 0x008ff60003800000 */
.L_x_195:
[----:B------:R-:W3:Y:S01]  /*5b40*/  S2UR UR22, SR_CgaCtaId ;  /* 0x00000000001679c3 */ /* 0x000ee20000008800 */
[----:B------:R-:W-:Y:S01]  /*5b50*/  @!P2 R2UR UR5, R0 ;  /* 0x000000000005a2ca */ /* 0x000fe200000e0000 */
[----:B------:R-:W-:Y:S01]  /*5b60*/  VOTEU.ALL UP0, P2 ;  /* 0x0000000000ff7886 */ /* 0x000fe20001000000 */
[----:B-1----:R-:W-:Y:S02]  /*5b70*/  @!P2 IADD3 R2, P1, PT, R12, 0x680, RZ ;  /* 0x000006800c02a810 */ /* 0x002fe40007f3e0ff */
[----:B------:R-:W-:Y:S02]  /*5b80*/  @P0 SHF.R.U32.HI R4, RZ, 0x10, R5 ;  /* 0x00000010ff040819 */ /* 0x000fe40000011605 */
[----:B------:R-:W-:Y:S01]  /*5b90*/  @!P2 R2UR UR6, R2 ;  /* 0x000000000206a2ca */ /* 0x000fe200000e0000 */
[----:B------:R-:W-:Y:S01]  /*5ba0*/  @!P2 IMAD.X R0, RZ, RZ, R13, P1 ;  /* 0x000000ffff00a224 */ /* 0x000fe200008e060d */
[----:B------:R-:W-:Y:S01]  /*5bb0*/  @!UP0 ULEA UR4, UR29, UR27, 0xc ;  /* 0x0000001b1d048291 */ /* 0x000fe2000f8e60ff */
[----:B------:R-:W-:Y:S01]  /*5bc0*/  @P0 R2UR UR46, R4 ;  /* 0x00000000042e02ca */ /* 0x000fe200000e0000 */
[----:B------:R-:W-:Y:S02]  /*5bd0*/  @!UP0 UIADD3 UR21, UPT, UPT, UR19, 0x20, URZ ;  /* 0x0000002013158890 */ /* 0x000fe4000fffe0ff */
[----:B------:R-:W-:Y:S02]  /*5be0*/  @!UP0 UIADD3 UR8, UPT, UPT, UR4, 0x200, URZ ;  /* 0x0000020004088890 */ /* 0x000fe4000fffe0ff */
[----:B------:R-:W-:Y:S01]  /*5bf0*/  @!UP0 UPRMT UR16, UR5, 0x5410, URZ ;  /* 0x0000541005108896 */ /* 0x000fe200080000ff */
[----:B------:R-:W-:Y:S01]  /*5c00*/  @!P2 R2UR UR5, R0 ;  /* 0x000000000005a2ca */ /* 0x000fe200000e0000 */
[----:B------:R-:W-:Y:S01]  /*5c10*/  @!UP0 UIADD3 UR18, UPT, UPT, UR4, 0xa00, URZ ;  /* 0x00000a0004128890 */ /* 0x000fe2000fffe0ff */
[----:B------:R-:W-:Y:S01]  /*5c20*/  @!P2 IMAD.MOV.U32 R0, RZ, RZ, 0x1000 ;  /* 0x00001000ff00a424 */ /* 0x000fe200078e00ff */
[----:B------:R-:W-:Y:S01]  /*5c30*/  UIADD3 UR4, UPT, UPT, UR29, 0x1, URZ ;  /* 0x000000011d047890 */ /* 0x000fe2000fffe0ff */
[----:B------:R-:W-:Y:S03]  /*5c40*/  IMAD.U32 R14, RZ, RZ, UR6 ;  /* 0x00000006ff0e7e24 */ /* 0x000fe6000f8e00ff */
[----:B------:R-:W-:Y:S02]  /*5c50*/  UISETP.NE.AND UP0, UPT, UR4, 0x3, UPT ;  /* 0x000000030400788c */ /* 0x000fe4000bf05270 */
[----:B------:R-:W-:Y:S02]  /*5c60*/  @!P2 R2UR UR6, R14 ;  /* 0x000000000e06a2ca */ /* 0x000fe400000e0000 */
[----:B------:R-:W-:Y:S02]  /*5c70*/  USEL UR4, UR4, URZ, UP0 ;  /* 0x000000ff04047287 */ /* 0x000fe40008000000 */
[----:B------:R-:W-:Y:S01]  /*5c80*/  IMAD.U32 R15, RZ, RZ, UR5 ;  /* 0x00000005ff0f7e24 */ /* 0x000fe2000f8e00ff */
[----:B------:R-:W-:Y:S02]  /*5c90*/  USEL UR20, URZ, 0x1, UP0 ;  /* 0x00000001ff147887 */ /* 0x000fe40008000000 */
[----:B------:R-:W-:Y:S02]  /*5ca0*/  UIADD3 UR5, UPT, UPT, UR17, 0x110, URZ ;  /* 0x0000011011057890 */ /* 0x000fe4000fffe0ff */
[----:B------:R-:W-:Y:S01]  /*5cb0*/  @!P2 R2UR UR7, R15 ;  /* 0x000000000f07a2ca */ /* 0x000fe200000e0000 */
[----:B------:R-:W-:Y:S01]  /*5cc0*/  VOTEU.ALL UP0, P2 ;  /* 0x0000000000ff7886 */ /* 0x000fe20001000000 */
[----:B------:R-:W-:Y:S04]  /*5cd0*/  LOP3.LUT R10, R10, UR20, RZ, 0x3c, !PT ;  /* 0x000000140a0a7c12 */ /* 0x000fe8000f8e3cff */
[----:B------:R-:W-:Y:S01]  /*5ce0*/  @!UP0 UMOV UR9, UR5 ;  /* 0x0000000500098c82 */ /* 0x000fe20008000000 */
[----:B------:R-:W-:Y:S01]  /*5cf0*/  @!UP0 UMOV UR10, UR19 ;  /* 0x00000013000a8c82 */ /* 0x000fe20008000000 */
[----:B------:R-:W-:Y:S05]  /*5d00*/  SHF.L.U32 R2, R10, 0x1f, RZ ;  /* 0x0000001f0a027819 */ /* 0x000fea00000006ff */
[----:B------:R1:W-:Y:S01]  /*5d10*/  @!UP0 UTMALDG.5D.IM2COL [UR8], [UR6], UR16 ;  /* 0x00000008060083b4 */ /* 0x0003e20008060010 */
[----:B------:R-:W-:Y:S05]  /*5d20*/  VOTEU.ALL UP0, P2 ;  /* 0x0000000000ff7886 */ /* 0x000fea0001000000 */
[----:B-1----:R-:W-:Y:S01]  /*5d30*/  @!UP0 UMOV UR8, UR18 ;  /* 0x0000001200088c82 */ /* 0x002fe20008000000 */
[----:B------:R-:W-:Y:S01]  /*5d40*/  @!UP0 UMOV UR9, UR5 ;  /* 0x0000000500098c82 */ /* 0x000fe20008000000 */
[----:B------:R-:W-:Y:S01]  /*5d50*/  @!UP0 UMOV UR10, UR21 ;  /* 0x00000015000a8c82 */ /* 0x000fe20008000000 */
[----:B---3--:R-:W-:Y:S01]  /*5d60*/  UPRMT UR5, UR22, 0x654, UR5 ;  /* 0x0000065416057896 */ /* 0x008fe20008000005 */
[----:B------:R1:W-:Y:S01]  /*5d70*/  @!UP0 UTMALDG.5D.IM2COL [UR8], [UR6], UR16 ;  /* 0x00000008060083b4 */ /* 0x0003e20008060010 */
[----:B------:R3:W-:Y:S07]  /*5d80*/  @!P2 SYNCS.ARRIVE.TRANS64.RED.A0TR RZ, [UR17+0x110], R0 ;  /* 0x00011000ffffa9a7 */ /* 0x0007ee0008300411 */
[----:B------:R-:W-:Y:S01]  /*5d90*/  SYNCS.ARRIVE.TRANS64.RED.A1T0 RZ, [UR5], RZ ;  /* 0x000000ffffff79a7 */ /* 0x000fe20008100405 */
[----:B-1----:R-:W-:Y:S09]  /*5da0*/  ULEA UR6, UR4, UR27, 0x3 ;  /* 0x0000001b04067291 */ /* 0x002ff2000f8e18ff */
[----:B------:R-:W1:Y:S02]  /*5db0*/  SYNCS.PHASECHK.TRANS64.TRYWAIT P1, [UR6+0x128], R2 ;  /* 0x00012802ff0075a7 */ /* 0x000e640008021106 */
[----:B-1-3--:R-:W-:Y:S05]  /*5dc0*/  @!P1 BRA `(.L_x_100) ;  /* 0x0000003800649947 */ /* 0x00afea0003800000 */
.L_x_197:
[----:B------:R-:W-:Y:S01]  /*5dd0*/  UIADD3 UR5, UPT, UPT, UR4, 0x1, URZ ;  /* 0x0000000104057890 */ /* 0x000fe2000fffe0ff */
[----:B-1----:R-:W-:Y:S01]  /*5de0*/  @!P2 IMAD.MOV.U32 R0, RZ, 0x20, RZ ;  /* 0x00000020ff00a824 */ /* 0x002fe200078e00ff */
[----:B------:R-:W-:Y:S01]  /*5df0*/  UIADD3 UR17, UPT, UPT, UR6, 0x110, URZ ;  /* 0x0000011006117890 */ /* 0x000fe2000fffe0ff */
[----:B------:R-:W1:Y:S01]  /*5e00*/  S2UR UR56, SR_CgaCtaId ;  /* 0x00000000003879c3 */ /* 0x000e620000008800 */
[----:B------:R-:W-:Y:S01]  /*5e10*/  UISETP.NE.AND UP0, UPT, UR5, 0x3, UPT ;  /* 0x000000030500788c */ /* 0x000fe2000bf05270 */
[----:B------:R-:W-:Y:S01]  /*5e20*/  @!P2 IMAD.MOV.U32 R0, RZ, 0x400, R0 ;  /* 0x00000400ff00a824 */ /* 0x000fe200078e0000 */
[----:B------:R-:W-:Y:S01]  /*5e30*/  UPLOP3.LUT UP4, UPT, UPT, UPT, UPT, 0x80, 0x8 ;  /* 0x000000000008789c */ /* 0x000fe20003f8f070 */
[----:B------:R-:W-:Y:S01]  /*5e40*/  @!P2 IADD3 R2, P0, PT, R12, 0x680, RZ ;  /* 0x000006800c02a810 */ /* 0x000fe20007f1e0ff */
[----:B------:R-:W-:Y:S01]  /*5e50*/  USEL UR29, UR5, URZ, UP0 ;  /* 0x000000ff051d7287 */ /* 0x000fe20008000000 */
[----:B------:R-:W-:Y:S01]  /*5e60*/  R2UR UR54, R47 ;  /* 0x000000002f3672ca */ /* 0x000fe200000e0000 */
[----:B------:R-:W-:Y:S01]  /*5e70*/  USEL UR28, URZ, 0x1, UP0 ;  /* 0x00000001ff1c7887 */ /* 0x000fe20008000000 */
[----:B------:R-:W-:Y:S01]  /*5e80*/  @!P2 R2UR UR5, R0 ;  /* 0x000000000005a2ca */ /* 0x000fe200000e0000 */
[----:B------:R-:W-:Y:S01]  /*5e90*/  UMOV UR20, UR12 ;  /* 0x0000000c00147c82 */ /* 0x000fe20008000000 */
[----:B------:R-:W-:Y:S01]  /*5ea0*/  UMOV UR21, UR13 ;  /* 0x0000000d00157c82 */ /* 0x000fe20008000000 */
[----:B------:R-:W-:Y:S01]  /*5eb0*/  UMOV UR22, UR14 ;  /* 0x0000000e00167c82 */ /* 0x000fe20008000000 */
[----:B------:R-:W-:Y:S01]  /*5ec0*/  VOTEU.ALL UP0, P2 ;  /* 0x0000000000ff7886 */ /* 0x000fe20001000000 */
[----:B------:R-:W-:Y:S01]  /*5ed0*/  @!P2 IMAD.X R0, RZ, RZ, R13, P0 ;  /* 0x000000ffff00a224 */ /* 0x000fe200000e060d */
[----:B------:R-:W-:Y:S01]  /*5ee0*/  UMOV UR9, UR17 ;  /* 0x0000001100097c82 */ /* 0x000fe20008000000 */
[----:B------:R-:W-:Y:S02]  /*5ef0*/  R2UR UR44, R48 ;  /* 0x00000000302c72ca */ /* 0x000fe400000e0000 */
[----:B------:R-:W-:Y:S01]  /*5f00*/  @!UP0 ULEA UR4, UR4, UR27, 0xc ;  /* 0x0000001b04048291 */ /* 0x000fe2000f8e60ff */
[----:B------:R-:W-:Y:S01]  /*5f10*/  LOP3.LUT R9, R9, 0x1, RZ, 0x3c, !PT ;  /* 0x0000000109097812 */ /* 0x000fe200078e3cff */
[----:B------:R-:W-:Y:S01]  /*5f20*/  @!UP0 UIADD3 UR18, UPT, UPT, UR19, 0x10, URZ ;  /* 0x0000001013128890 */ /* 0x000fe2000fffe0ff */
[----:B------:R-:W-:Y:S01]  /*5f30*/  LOP3.LUT R10, R10, UR28, RZ, 0x3c, !PT ;  /* 0x0000001c0a0a7c12 */ /* 0x000fe2000f8e3cff */
[----:B------:R-:W-:Y:S02]  /*5f40*/  @!UP0 UIADD3 UR16, UPT, UPT, UR4, 0x200, URZ ;  /* 0x0000020004108890 */ /* 0x000fe4000fffe0ff */
[----:B------:R-:W-:Y:S01]  /*5f50*/  @!UP0 UIADD3 UR8, UPT, UPT, UR4, 0xa00, URZ ;  /* 0x00000a0004088890 */ /* 0x000fe2000fffe0ff */
[----:B------:R-:W-:Y:S01]  /*5f60*/  @!P2 R2UR UR4, R0 ;  /* 0x000000000004a2ca */ /* 0x000fe200000e0000 */
[----:B------:R-:W-:Y:S01]  /*5f70*/  @!UP0 UPRMT UR7, UR5, 0x5410, URZ ;  /* 0x0000541005078896 */ /* 0x000fe200080000ff */
[----:B------:R-:W-:Y:S01]  /*5f80*/  @!P2 R2UR UR5, R2 ;  /* 0x000000000205a2ca */ /* 0x000fe200000e0000 */
[----:B------:R-:W-:Y:S01]  /*5f90*/  @!UP0 UIADD3 UR10, UPT, UPT, UR19, 0x30, URZ ;  /* 0x00000030130a8890 */ /* 0x000fe2000fffe0ff */
[----:B------:R-:W-:Y:S02]  /*5fa0*/  VOTEU.ALL UP0, P2 ;  /* 0x0000000000ff7886 */ /* 0x000fe40001000000 */
[----:B------:R-:W-:Y:S01]  /*5fb0*/  UMOV UR19, UR11 ;  /* 0x0000000b00137c82 */ /* 0x000fe20008000000 */
[----:B------:R-:W-:Y:S06]  /*5fc0*/  UIADD3 UR44, UPT, UPT, UR23, UR44, URZ ;  /* 0x0000002c172c7290 */ /* 0x000fec000fffe0ff */
[----:B------:R-:W-:Y:S02]  /*5fd0*/  IMAD.U32 R5, RZ, RZ, UR4 ;  /* 0x00000004ff057e24 */ /* 0x000fe4000f8e00ff */
[----:B------:R-:W-:Y:S03]  /*5fe0*/  IMAD.U32 R4, RZ, RZ, UR5 ;  /* 0x00000005ff047e24 */ /* 0x000fe6000f8e00ff */
[----:B------:R-:W-:Y:S02]  /*5ff0*/  @!P2 R2UR UR5, R5 ;  /* 0x000000000505a2ca */ /* 0x000fe400000e0000 */
[----:B------:R-:W-:Y:S11]  /*6000*/  @!P2 R2UR UR4, R4 ;  /* 0x000000000404a2ca */ /* 0x000ff600000e0000 */
[----:B------:R-:W-:Y:S02]  /*6010*/  @!UPT UIADD3 URZ, UPT, UPT, URZ, URZ, URZ ;  /* 0x000000fffffff290 */ /* 0x000fe4000fffe0ff */
[----:B------:R3:W-:Y:S01]  /*6020*/  @!UP0 UTMALDG.5D.IM2COL [UR16], [UR4], UR7 ;  /* 0x00000010040083b4 */ /* 0x0007e20008060007 */
[----:B------:R-:W-:Y:S05]  /*6030*/  VOTEU.ALL UP0, P2 ;  /* 0x0000000000ff7886 */ /* 0x000fea0001000000 */
[----:B------:R1:W-:Y:S01]  /*6040*/  @!UP0 UTMALDG.5D.IM2COL [UR8], [UR4], UR7 ;  /* 0x00000008040083b4 */ /* 0x0003e20008060007 */
[----:B------:R4:W-:Y:S01]  /*6050*/  @!P2 SYNCS.ARRIVE.TRANS64.RED.A0TR RZ, [UR6+0x110], R3 ;  /* 0x00011003ffffa9a7 */ /* 0x0009e20008300406 */
[----:B---3--:R-:W-:Y:S02]  /*6060*/  UIADD3 UR19, UPT, UPT, UR15, UR54, URZ ;  /* 0x000000360f137290 */ /* 0x008fe4000fffe0ff */
[----:B-1----:R-:W-:Y:S09]  /*6070*/  UPRMT UR4, UR56, 0x654, UR17 ;  /* 0x0000065438047896 */ /* 0x002ff20008000011 */
[----:B------:R-:W-:Y:S01]  /*6080*/  SYNCS.ARRIVE.TRANS64.RED.A1T0 RZ, [UR4], RZ ;  /* 0x000000ffffff79a7 */ /* 0x000fe20008100404 */
[----:B------:R-:W-:Y:S05]  /*6090*/  BRA.U UP2, `(.L_x_101) ;  /* 0xfffffff102507547 */ /* 0x000fea000b83ffff */
[----:B------:R-:W-:Y:S01]  /*60a0*/  UIADD3 UR27, UPT, UPT, UR27, 0x128, URZ ;  /* 0x000001281b1b7890 */ /* 0x000fe2000fffe0ff */
[----:B------:R-:W-:-:S03]  /*60b0*/  SHF.L.U32 R2, R10, 0x1f, RZ ;  /* 0x0000001f0a027819 */ /* 0x000fc600000006ff */
[----:B------:R-:W-:-:S09]  /*60c0*/  ULEA UR4, UR29, UR27, 0x3 ;  /* 0x0000001b1d047291 */ /* 0x000fd2000f8e18ff */
[----:B------:R-:W1:Y:S02]  /*60d0*/  SYNCS.PHASECHK.TRANS64.TRYWAIT P0, [UR4], R2 ;  /* 0x00000002ff0075a7 */ /* 0x000e640008001104 */
[----:B-1----:R-:W-:Y:S05]  /*60e0*/  @!P0 BRA `(.L_x_102) ;  /* 0x0000003400b48947 */ /* 0x002fea0003800000 */
.L_x_199:
[----:B------:R-:W-:-:S04]  /*60f0*/  UIADD3 UR4, UPT, UPT, UR29, 0x1, URZ ;  /* 0x000000011d047890 */ /* 0x000fc8000fffe0ff */
[----:B------:R-:W-:-:S04]  /*6100*/  UISETP.NE.AND UP0, UPT, UR4, 0x3, UPT ;  /* 0x000000030400788c */ /* 0x000fc8000bf05270 */
[----:B------:R-:W-:Y:S02]  /*6110*/  USEL UR6, URZ, 0x1, UP0 ;  /* 0x00000001ff067887 */ /* 0x000fe40008000000 */
[----:B------:R-:W-:-:S04]  /*6120*/  USEL UR4, UR4, URZ, UP0 ;  /* 0x000000ff04047287 */ /* 0x000fc80008000000 */
[----:B------:R-:W-:Y:S01]  /*6130*/  ULEA UR5, UR4, UR27, 0x3 ;  /* 0x0000001b04057291 */ /* 0x000fe2000f8e18ff */
[----:B------:R-:W-:-:S04]  /*6140*/  LOP3.LUT R10, R10, UR6, RZ, 0x3c, !PT ;  /* 0x000000060a0a7c12 */ /* 0x000fc8000f8e3cff */
[----:B-1----:R-:W-:-:S04]  /*6150*/  SHF.L.U32 R2, R10, 0x1f, RZ ;  /* 0x0000001f0a027819 */ /* 0x002fc800000006ff */
[----:B------:R-:W1:Y:S02]  /*6160*/  SYNCS.PHASECHK.TRANS64.TRYWAIT P0, [UR5], R2 ;  /* 0x00000002ff0075a7 */ /* 0x000e640008001105 */
[----:B-1----:R-:W-:Y:S05]  /*6170*/  @!P0 BRA `(.L_x_103) ;  /* 0x0000003400a88947 */ /* 0x002fea0003800000 */
.L_x_201:
[----:B------:R-:W-:-:S04]  /*6180*/  UIADD3 UR4, UPT, UPT, UR4, 0x1, URZ ;  /* 0x0000000104047890 */ /* 0x000fc8000fffe0ff */
[----:B------:R-:W-:-:S04]  /*6190*/  UISETP.NE.AND UP0, UPT, UR4, 0x3, UPT ;  /* 0x000000030400788c */ /* 0x000fc8000bf05270 */
[----:B------:R-:W-:Y:S02]  /*61a0*/  USEL UR5, URZ, 0x1, UP0 ;  /* 0x00000001ff057887 */ /* 0x000fe40008000000 */
[----:B------:R-:W-:-:S04]  /*61b0*/  USEL UR4, UR4, URZ, UP0 ;  /* 0x000000ff04047287 */ /* 0x000fc80008000000 */
[----:B------:R-:W-:Y:S01]  /*61c0*/  ULEA UR4, UR4, UR27, 0x3 ;  /* 0x0000001b04047291 */ /* 0x000fe2000f8e18ff */
[----:B-1----:R-:W-:-:S04]  /*61d0*/  LOP3.LUT R2, R10, UR5, RZ, 0x3c, !PT ;  /* 0x000000050a027c12 */ /* 0x002fc8000f8e3cff */
[----:B------:R-:W-:Y:S01]  /*61e0*/  SHF.L.U32 R2, R2, 0x1f, RZ ;  /* 0x0000001f02027819 */ /* 0x000fe200000006ff */
[----:B------:R-:W-:-:S07]  /*61f0*/  IMAD.U32 R0, RZ, RZ, UR4 ;  /* 0x00000004ff007e24 */ /* 0x000fce000f8e00ff */
.L_x_104:
[----:B-1----:R1:W3:Y:S02]  /*6200*/  SYNCS.PHASECHK.TRANS64.TRYWAIT P0, [R0+URZ], R2 ;  /* 0x00000002000075a7 */ /* 0x0022e400080011ff */
[----:B---3--:R-:W-:Y:S05]  /*6210*/  @!P0 NANOSLEEP.SYNCS 0x989680 ;  /* 0x009896800000895d */ /* 0x008fea0003900000 */
[----:B------:R-:W3:Y:S02]  /*6220*/  @!P0 SYNCS.PHASECHK.TRANS64 P0, [R0+URZ], R2 ;  /* 0x00000002000085a7 */ /* 0x000ee400080010ff */
[----:B--23--:R-:W-:Y:S05]  /*6230*/  @P0 EXIT ;  /* 0x000000000000094d */ /* 0x00cfea0003800000 */
[----:B------:R-:W-:Y:S05]  /*6240*/  BRA `(.L_x_104) ;  /* 0xfffffffc00ec7947 */ /* 0x000fea000383ffff */
.L_x_92:
[----:B------:R-:W-:-:S06]  /*6250*/  UISETP.GE.AND UP0, UPT, UR18, 0x4, UPT ;  /* 0x000000041200788c */ /* 0x000fcc000bf06270 */
[----:B------:R-:W-:-:S13]  /*6260*/  PLOP3.LUT P0, PT, PT, PT, UP0, 0x80, 0x8 ;  /* 0x000000000008781c */ /* 0x000fda0003f0f008 */
[----:B-1----:R-:W-:Y:S05]  /*6270*/  @!P0 EXIT ;  /* 0x000000000000894d */ /* 0x002fea0003800000 */
[----:B------:R-:W1:Y:S08]  /*6280*/  S2UR UR4, SR_CgaCtaId ;  /* 0x00000000000479c3 */ /* 0x000e700000008800 */
[----:B------:R-:W-:Y:S01]  /*6290*/  BAR.SYNC.DEFER_BLOCKING 0x6, 0xa0 ;  /* 0x0182800000007b1d */ /* 0x000fe20000010000 */
[----:B------:R-:W-:Y:S01]  /*62a0*/  IMAD.SHL.U32 R44, R53, 0x10, RZ ;  /* 0x00000010352c7824 */ /* 0x000fe200078e00ff */
[----:B------:R-:W-:Y:S01]  /*62b0*/  CS2R R50, SRZ ;  /* 0x0000000000327805 */ /* 0x000fe2000001ff00 */
[----:B------:R-:W-:-:S02]  /*62c0*/  IMAD.SHL.U32 R0, R46, 0x200, RZ ;  /* 0x000002002e007824 */ /* 0x000fc400078e00ff */
[C---:B------:R-:W-:Y:S01]  /*62d0*/  IMAD.SHL.U32 R4, R53.reuse, 0x2, RZ ;  /* 0x0000000235047824 */ /* 0x040fe200078e00ff */
[----:B------:R-:W-:Y:S02]  /*62e0*/  UMOV UR45, 0x400 ;  /* 0x00000400002d7882 */ /* 0x000fe40000000000 */
[----:B------:R-:W2:Y:S01]  /*62f0*/  LDC.64 R42, c[0x0][0x9b0] ;  /* 0x00026c00ff2a7b82 */ /* 0x000ea20000000a00 */
[C---:B------:R-:W-:Y:S01]  /*6300*/  LOP3.LUT R52, R44.reuse, 0x5b0, RZ, 0xc0, !PT ;  /* 0x000005b02c347812 */ /* 0x040fe200078ec0ff */
[----:B------:R-:W-:Y:S01]  /*6310*/  IMAD.U32 R23, R53, 0x10000, RZ ;  /* 0x0001000035177824 */ /* 0x000fe200078e00ff */
[----:B------:R-:W-:Y:S01]  /*6320*/  LOP3.LUT R5, R44, 0x40, RZ, 0xc0, !PT ;  /* 0x000000402c057812 */ /* 0x000fe200078ec0ff */
[----:B------:R-:W-:Y:S01]  /*6330*/  IMAD.MOV.U32 R22, RZ, RZ, RZ ;  /* 0x000000ffff167224 */ /* 0x000fe200078e00ff */
[----:B------:R-:W-:Y:S01]  /*6340*/  LOP3.LUT R52, R52, 0x200, R0, 0xf8, !PT ;  /* 0x0000020034347812 */ /* 0x000fe200078ef800 */
[----:B------:R-:W-:Y:S01]  /*6350*/  IMAD.SHL.U32 R0, R46, 0x200000, RZ ;  /* 0x002000002e007824 */ /* 0x000fe200078e00ff */
[----:B------:R-:W-:Y:S01]  /*6360*/  LOP3.LUT P0, RZ, R44, 0x40, RZ, 0xc0, !PT ;  /* 0x000000402cff7812 */ /* 0x000fe2000780c0ff */
[----:B------:R-:W3:Y:S01]  /*6370*/  LDC.64 R40, c[0x0][0x9a8] ;  /* 0x00026a00ff287b82 */ /* 0x000ee20000000a00 */
[----:B------:R-:W-:Y:S01]  /*6380*/  LOP3.LUT R4, R5, 0x8, R4, 0xf8, !PT ;  /* 0x0000000805047812 */ /* 0x000fe200078ef804 */
[----:B------:R-:W4:Y:S01]  /*6390*/  LDCU UR59, c[0x0][0x370] ;  /* 0x00006e00ff3b77ac */ /* 0x000f220008000800 */
[----:B------:R-:W-:-:S02]  /*63a0*/  LOP3.LUT R0, R0, 0x200000, RZ, 0xc0, !PT ;  /* 0x0020000000007812 */ /* 0x000fc400078ec0ff */
[----:B------:R-:W-:Y:S01]  /*63b0*/  LOP3.LUT R52, R52, R4, RZ, 0xfc, !PT ;  /* 0x0000000434347212 */ /* 0x000fe200078efcff */
[----:B------:R-:W2:Y:S01]  /*63c0*/  LDCU UR42, c[0x0][0xc0c] ;  /* 0x00018180ff2a77ac */ /* 0x000ea20008000800 */
[----:B------:R-:W-:Y:S02]  /*63d0*/  LOP3.LUT R23, R0, 0x400000, R23, 0xf8, !PT ;  /* 0x0040000000177812 */ /* 0x000fe400078ef817 */
[----:B------:R-:W-:Y:S01]  /*63e0*/  P2R R0, PR, RZ, 0x1 ;  /* 0x00000001ff007803 */ /* 0x000fe20000000000 */
[----:B-1----:R-:W-:Y:S01]  /*63f0*/  ULEA UR45, UR4, UR45, 0x18 ;  /* 0x0000002d042d7291 */ /* 0x002fe2000f8ec0ff */
[----:B------:R-:W-:Y:S01]  /*6400*/  LOP3.LUT R53, R53, 0x60, RZ, 0xc0, !PT ;  /* 0x0000006035357812 */ /* 0x000fe200078ec0ff */
[----:B------:R-:W1:Y:S02]  /*6410*/  LDCU UR38, c[0x0][0xc30] ;  /* 0x00018600ff2677ac */ /* 0x000e640008000800 */
[----:B------:R-:W-:Y:S01]  /*6420*/  UIADD3 UR4, UPT, UPT, UR45, 0x200, URZ ;  /* 0x000002002d047890 */ /* 0x000fe2000fffe0ff */
[----:B------:R-:W1:Y:S04]  /*6430*/  LDCU.64 UR56, c[0x0][0x988] ;  /* 0x00013100ff3877ac */ /* 0x000e680008000a00 */
[----:B------:R-:W4:Y:S01]  /*6440*/  LDS R2, [UR45+0x1a0] ;  /* 0x0001a02dff027984 */ /* 0x000f220008000800 */
[----:B------:R-:W-:Y:S01]  /*6450*/  IMAD.U32 R0, RZ, RZ, UR4 ;  /* 0x00000004ff007e24 */ /* 0x000fe2000f8e00ff */
[----:B------:R-:W1:Y:S01]  /*6460*/  LDCU.64 UR40, c[0x0][0xc28] ;  /* 0x00018500ff2877ac */ /* 0x000e620008000a00 */
[----:B------:R-:W1:Y:S01]  /*6470*/  LDCU.64 UR62, c[0x0][0x990] ;  /* 0x00013200ff3e77ac */ /* 0x000e620008000a00 */
[----:B------:R-:W1:Y:S01]  /*6480*/  LDCU.128 UR52, c[0x0][0xc10] ;  /* 0x00018200ff3477ac */ /* 0x000e620008000c00 */
[----:B------:R-:W1:Y:S01]  /*6490*/  LDCU UR58, c[0x0][0x374] ;  /* 0x00006e80ff3a77ac */ /* 0x000e620008000800 */
[----:B------:R-:W-:Y:S01]  /*64a0*/  UMOV UR51, 0x1 ;  /* 0x0000000100337882 */ /* 0x000fe20000000000 */
[----:B------:R-:W-:Y:S01]  /*64b0*/  UMOV UR48, URZ ;  /* 0x000000ff00307c82 */ /* 0x000fe20008000000 */
[----:B------:R-:W-:Y:S01]  /*64c0*/  UMOV UR50, URZ ;  /* 0x000000ff00327c82 */ /* 0x000fe20008000000 */
[----:B------:R-:W-:Y:S01]  /*64d0*/  UMOV UR49, URZ ;  /* 0x000000ff00317c82 */ /* 0x000fe20008000000 */
[C---:B----4-:R-:W-:Y:S01]  /*64e0*/  VIADD R3, R2.reuse, 0x20 ;  /* 0x0000002002037836 */ /* 0x050fe20000000000 */
[----:B------:R-:W-:-:S04]  /*64f0*/  LOP3.LUT R2, R2, 0xffff, RZ, 0xc0, !PT ;  /* 0x0000ffff02027812 */ /* 0x000fc800078ec0ff */
[----:B------:R-:W-:-:S05]  /*6500*/  LOP3.LUT R3, R3, 0xffff, RZ, 0xc0, !PT ;  /* 0x0000ffff03037812 */ /* 0x000fca00078ec0ff */
[----:B-123--:R4:W-:Y:S02]  /*6510*/  STL.64 [R1], R2 ;  /* 0x0000000201007387 */ /* 0x00e9e40000100a00 */
.L_x_135:
[----:B----4-:R-:W-:Y:S04]  /*6520*/  SHF.L.U32 R2, R50, 0x1f, RZ ;  /* 0x0000001f32027819 */ /* 0x010fe800000006ff */
[----:B------:R-:W1:Y:S02]  /*6530*/  SYNCS.PHASECHK.TRANS64.TRYWAIT P0, [UR45+0x150], R2 ;  /* 0x00015002ff0075a7 */ /* 0x000e64000800112d */
[----:B-1----:R-:W-:Y:S05]  /*6540*/  @!P0 BRA `(.L_x_105) ;  /* 0x0000003000cc8947 */ /* 0x002fea0003800000 */
.L_x_203:
[----:B-1----:R-:W-:Y:S01]  /*6550*/  LEA R2, R22, UR43, 0x2 ;  /* 0x0000002b16027c11 */ /* 0x002fe2000f8e10ff */
[----:B------:R-:W1:Y:S01]  /*6560*/  LDS.128 R4, [UR45+0x190] ;  /* 0x0001902dff047984 */ /* 0x000e620008000c00 */
[----:B------:R-:W-:Y:S02]  /*6570*/  UIADD3 UR4, UPT, UPT, UR45, 0x158, URZ ;  /* 0x000001582d047890 */ /* 0x000fe4000fffe0ff */
[----:B------:R-:W-:Y:S01]  /*6580*/  UISETP.GE.AND UP0, UPT, UR39, 0x1, UPT ;  /* 0x000000012700788c */ /* 0x000fe2000bf06270 */
[----:B------:R-:W-:Y:S01]  /*6590*/  @!PT LDS RZ, [RZ] ;  /* 0x00000000fffff984 */ /* 0x000fe20000000800 */
[----:B------:R-:W-:Y:S01]  /*65a0*/  @!PT LDS RZ, [RZ] ;  /* 0x00000000fffff984 */ /* 0x000fe20000000800 */
[----:B------:R-:W-:Y:S01]  /*65b0*/  @!PT LDS RZ, [RZ] ;  /* 0x00000000fffff984 */ /* 0x000fe20000000800 */
[----:B------:R-:W-:Y:S01]  /*65c0*/  @!PT LDS RZ, [RZ] ;  /* 0x00000000fffff984 */ /* 0x000fe20000000800 */
[----:B------:R2:W-:Y:S06]  /*65d0*/  MEMBAR.ALL.CTA ;  /* 0x0000000000007992 */ /* 0x0005ec0000008000 */
[----:B--2---:R-:W2:Y:S01]  /*65e0*/  FENCE.VIEW.ASYNC.S ;  /* 0x00000000000073c6 */ /* 0x004ea20000000000 */
[----:B------:R-:W-:Y:S09]  /*65f0*/  UPRMT UR4, URZ, 0x654, UR4 ;  /* 0x00000654ff047896 */ /* 0x000ff20008000004 */
[----:B--2---:R-:W-:Y:S01]  /*6600*/  SYNCS.ARRIVE.TRANS64.RED.A1T0 RZ, [UR4], RZ ;  /* 0x000000ffffff79a7 */ /* 0x004fe20008100404 */
[----:B------:R-:W5:Y:S01]  /*6610*/  LDL R2, [R2] ;  /* 0x0000000002027983 */ /* 0x000f620000100800 */
[----:B-1----:R-:W-:Y:S11]  /*6620*/  LOP3.LUT P0, RZ, R6, 0x1, RZ, 0xc0, !PT ;  /* 0x0000000106ff7812 */ /* 0x002ff6000780c0ff */
[----:B------:R-:W-:Y:S02]  /*6630*/  @!UPT UIADD3 URZ, UPT, UPT, URZ, URZ, URZ ;  /* 0x000000fffffff290 */ /* 0x000fe4000fffe0ff */
[----:B------:R-:W-:Y:S01]  /*6640*/  VOTEU.ANY UP1, P0 ;  /* 0x0000000000ff7886 */ /* 0x000fe20000020100 */
[----:B------:R-:W-:Y:S01]  /*6650*/  PLOP3.LUT P0, PT, PT, PT, UP1, 0x80, 0x8 ;  /* 0x000000000008781c */ /* 0x000fe20003f0f018 */
[----:B------:R-:W-:Y:S11]  /*6660*/  UP2UR UR60, UPR, URZ, 0x2 ;  /* 0x00000002ff3c7883 */ /* 0x000ff60008000000 */
[----:B------:R-:W-:Y:S01]  /*6670*/  @!UPT UIADD3 URZ, UPT, UPT, URZ, URZ, URZ ;  /* 0x000000fffffff290 */ /* 0x000fe2000fffe0ff */
[----:B------:R-:W-:Y:S02]  /*6680*/  @P0 MOV R3, R4 ;  /* 0x0000000400030202 */ /* 0x000fe40000000f00 */
[----:B------:R-:W-:Y:S02]  /*6690*/  @P0 LOP3.LUT R0, R5, 0xffff, RZ, 0xc0, !PT ;  /* 0x0000ffff05000812 */ /* 0x000fe400078ec0ff */
[----:B------:R-:W-:Y:S02]  /*66a0*/  @P0 R2UR UR5, R3 ;  /* 0x00000000030502ca */ /* 0x000fe400000e0000 */
[----:B------:R-:W-:Y:S11]  /*66b0*/  @P0 R2UR UR4, R0 ;  /* 0x00000000000402ca */ /* 0x000ff600000e0000 */
[----:B------:R-:W-:Y:S02]  /*66c0*/  @UP1 UMOV UR37, UR5 ;  /* 0x0000000500251c82 */ /* 0x000fe40008000000 */
[----:B------:R-:W-:Y:S01]  /*66d0*/  @UP1 UMOV UR36, UR4 ;  /* 0x0000000400241c82 */ /* 0x000fe20008000000 */
[----:B------:R-:W-:Y:S05]  /*66e0*/  BRA.U !UP0, `(.L_x_106) ;  /* 0x0000000108cc7547 */ /* 0x000fea000b800000 */
[----:B------:R-:W1:Y:S01]  /*66f0*/  LDCU UR9, c[0x0][0xc20] ;  /* 0x00018400ff0977ac */ /* 0x000e620008000800 */
[----:B------:R-:W-:Y:S02]  /*6700*/  UIMAD.WIDE.U32 UR4, UR58, UR55, URZ ;  /* 0x000000373a0472a5 */ /* 0x000fe4000f8e00ff */
[----:B------:R-:W-:Y:S02]  /*6710*/  UIMAD.WIDE.U32 UR6, UR59, UR52, URZ ;  /* 0x000000343b0672a5 */ /* 0x000fe4000f8e00ff */
[----:B------:R-:W-:Y:S02]  /*6720*/  UIMAD.WIDE.U32 UR10, UR36, UR55, URZ ;  /* 0x00000037240a72a5 */ /* 0x000fe4000f8e00ff */
[----:B------:R-:W-:Y:S02]  /*6730*/  UISETP.NE.AND UP0, UPT, UR54, 0x1, UPT ;  /* 0x000000013600788c */ /* 0x000fe4000bf05270 */
[----:B------:R-:W-:Y:S02]  /*6740*/  UISETP.NE.AND UP1, UPT, UR42, 0x1, UPT ;  /* 0x000000012a00788c */ /* 0x000fe4000bf25270 */
[----:B------:R-:W-:Y:S02]  /*6750*/  UISETP.NE.AND UP2, UPT, UR39, 0x1, UPT ;  /* 0x000000012700788c */ /* 0x000fe4000bf45270 */
[----:B------:R-:W-:Y:S01]  /*6760*/  UIMAD.WIDE.U32 UR12, UR37, UR52, URZ ;  /* 0x00000034250c72a5 */ /* 0x000fe2000f8e00ff */
[----:B------:R-:W-:Y:S01]  /*6770*/  UMOV UR4, UR5 ;  /* 0x0000000500047c82 */ /* 0x000fe20008000000 */
[----:B------:R-:W-:Y:S01]  /*6780*/  UMOV UR6, UR11 ;  /* 0x0000000b00067c82 */ /* 0x000fe20008000000 */
[----:B-1----:R-:W-:Y:S03]  /*6790*/  USHF.R.U32.HI UR8, URZ, UR9, UR4 ;  /* 0x00000009ff087299 */ /* 0x002fe60008011604 */
[----:B------:R-:W-:Y:S02]  /*67a0*/  UMOV UR4, UR7 ;  /* 0x0000000700047c82 */ /* 0x000fe40008000000 */
[----:B------:R-:W-:Y:S02]  /*67b0*/  USHF.R.U32.HI UR5, URZ, UR53, UR4 ;  /* 0x00000035ff057299 */ /* 0x000fe40008011604 */
[----:B------:R-:W-:Y:S02]  /*67c0*/  USEL UR4, UR58, UR8, !UP0 ;  /* 0x000000083a047287 */ /* 0x000fe4000c000000 */
[----:B------:R-:W-:Y:S02]  /*67d0*/  USHF.R.U32.HI UR8, URZ, UR9, UR6 ;  /* 0x00000009ff087299 */ /* 0x000fe40008011606 */
[----:B------:R-:W-:Y:S02]  /*67e0*/  UIMAD.WIDE.U32 UR6, UR4, UR40, URZ ;  /* 0x00000028040672a5 */ /* 0x000fe4000f8e00ff */
[----:B------:R-:W-:Y:S02]  /*67f0*/  USEL UR9, UR59, UR5, !UP1 ;  /* 0x000000053b097287 */ /* 0x000fe4000c800000 */
[----:B------:R-:W-:Y:S02]  /*6800*/  USEL UR8, UR36, UR8, !UP0 ;  /* 0x0000000824087287 */ /* 0x000fe4000c000000 */
[----:B------:R-:W-:Y:S01]  /*6810*/  UIMAD.WIDE.U32 UR10, UR9, UR40, URZ ;  /* 0x00000028090a72a5 */ /* 0x000fe2000f8e00ff */
[----:B------:R-:W-:Y:S01]  /*6820*/  UMOV UR6, UR7 ;  /* 0x0000000700067c82 */ /* 0x000fe20008000000 */
[----:B------:R-:W-:Y:S01]  /*6830*/  UMOV UR5, UR13 ;  /* 0x0000000d00057c82 */ /* 0x000fe20008000000 */
[----:B------:R-:W-:Y:S02]  /*6840*/  @UP2 USHF.R.U32.HI UR4, URZ, UR41, UR6 ;  /* 0x00000029ff042299 */ /* 0x000fe40008011606 */
[----:B------:R-:W-:Y:S02]  /*6850*/  USHF.R.U32.HI UR5, URZ, UR53, UR5 ;  /* 0x00000035ff057299 */ /* 0x000fe40008011605 */
[----:B------:R-:W-:Y:S02]  /*6860*/  UIMAD UR4, UR39, UR4, URZ ;  /* 0x00000004270472a4 */ /* 0x000fe4000f8e02ff */
[----:B------:R-:W-:Y:S02]  /*6870*/  USEL UR5, UR37, UR5, !UP1 ;  /* 0x0000000525057287 */ /* 0x000fe4000c800000 */
[----:B------:R-:W-:Y:S01]  /*6880*/  UISETP.GE.AND UP0, UPT, UR8, UR4, UPT ;  /* 0x000000040800728c */ /* 0x000fe2000bf06270 */
[----:B------:R-:W-:Y:S01]  /*6890*/  UMOV UR6, UR11 ;  /* 0x0000000b00067c82 */ /* 0x000fe20008000000 */
[----:B------:R-:W-:Y:S02]  /*68a0*/  UIMAD.WIDE.U32 UR10, UR8, UR40, URZ ;  /* 0x00000028080a72a5 */ /* 0x000fe4000f8e00ff */
[----:B------:R-:W-:Y:S04]  /*68b0*/  @UP2 USHF.R.U32.HI UR9, URZ, UR41, UR6 ;  /* 0x00000029ff092299 */ /* 0x000fe80008011606 */
[----:B------:R-:W-:Y:S01]  /*68c0*/  UIMAD UR6, UR39, UR9, URZ ;  /* 0x00000009270672a4 */ /* 0x000fe2000f8e02ff */
[----:B------:R-:W-:Y:S03]  /*68d0*/  UMOV UR4, UR11 ;  /* 0x0000000b00047c82 */ /* 0x000fe60008000000 */
[----:B------:R-:W-:Y:S02]  /*68e0*/  UISETP.GE.OR UP0, UPT, UR5, UR6, UP0 ;  /* 0x000000060500728c */ /* 0x000fe40008706670 */
[----:B------:R-:W-:Y:S02]  /*68f0*/  USHF.R.U32.HI UR4, URZ, UR41, UR4 ;  /* 0x00000029ff047299 */ /* 0x000fe40008011604 */
[----:B------:R-:W-:Y:S02]  /*6900*/  UIMAD.WIDE.U32 UR6, UR5, UR40, URZ ;  /* 0x00000028050672a5 */ /* 0x000fe4000f8e00ff */
[----:B------:R-:W-:Y:S02]  /*6910*/  USEL UR11, UR8, UR4, !UP2 ;  /* 0x00000004080b7287 */ /* 0x000fe4000d000000 */
[----:B------:R-:W-:Y:S02]  /*6920*/  UIADD3 UR6, UPT, UPT, -UR5, URZ, URZ ;  /* 0x000000ff05067290 */ /* 0x000fe4000fffe1ff */
[----:B------:R-:W-:Y:S02]  /*6930*/  UIADD3 UR10, UPT, UPT, -UR11, URZ, URZ ;  /* 0x000000ff0b0a7290 */ /* 0x000fe4000fffe1ff */
[----:B------:R-:W-:Y:S02]  /*6940*/  UIMAD UR6, UR42, UR6, UR37 ;  /* 0x000000062a0672a4 */ /* 0x000fe4000f8e0225 */
[----:B------:R-:W-:Y:S01]  /*6950*/  UIMAD UR10, UR39, UR10, UR8 ;  /* 0x0000000a270a72a4 */ /* 0x000fe2000f8e0208 */
[----:B------:R-:W-:Y:S01]  /*6960*/  @!UP0 UMOV UR4, UR7 ;  /* 0x0000000700048c82 */ /* 0x000fe20008000000 */
[----:B------:R-:W-:Y:S02]  /*6970*/  UIADD3 UR7, UPT, UPT, -UR8, URZ, URZ ;  /* 0x000000ff08077290 */ /* 0x000fe4000fffe1ff */
[----:B------:R-:W-:Y:S04]  /*6980*/  @!UP0 USHF.R.U32.HI UR4, URZ, UR41, UR4 ;  /* 0x00000029ff048299 */ /* 0x000fe80008011604 */
[----:B------:R-:W-:Y:S04]  /*6990*/  @!UP0 USEL UR4, UR5, UR4, !UP2 ;  /* 0x0000000405048287 */ /* 0x000fe8000d000000 */
[----:B------:R-:W-:Y:S02]  /*69a0*/  @!UP0 UIMAD UR9, UR9, UR10, UR4 ;  /* 0x0000000a090982a4 */ /* 0x000fe4000f8e0204 */
[----:B------:R-:W-:Y:S02]  /*69b0*/  @!UP0 UIADD3 UR10, UPT, UPT, UR11, -UR4, URZ ;  /* 0x800000040b0a8290 */ /* 0x000fe4000fffe0ff */
[----:B------:R-:W-:Y:S02]  /*69c0*/  UIMAD UR4, UR54, UR7, UR36 ;  /* 0x00000007360472a4 */ /* 0x000fe4000f8e0224 */
[----:B------:R-:W-:Y:S03]  /*69d0*/  @!UP0 UIMAD UR8, UR10, UR39, UR5 ;  /* 0x000000270a0882a4 */ /* 0x000fe6000f8e0205 */
[----:B------:R-:W-:Y:S02]  /*69e0*/  @!UP0 UMOV UR5, UR9 ;  /* 0x0000000900058c82 */ /* 0x000fe40008000000 */
[----:B------:R-:W-:Y:S02]  /*69f0*/  UIMAD UR37, UR5, UR42, UR6 ;  /* 0x0000002a052572a4 */ /* 0x000fe4000f8e0206 */
[----:B------:R-:W-:Y:S11]  /*6a00*/  UIMAD UR36, UR8, UR54, UR4 ;  /* 0x00000036082472a4 */ /* 0x000ff6000f8e0204 */
[----:B------:R-:W-:Y:S01]  /*6a10*/  @!UPT UIADD3 URZ, UPT, UPT, URZ, URZ, URZ ;  /* 0x000000fffffff290 */ /* 0x000fe2000fffe0ff */
.L_x_106:
[----:B------:R-:W-:Y:S01]  /*6a20*/  UISETP.NE.AND UP0, UPT, UR38, 0x1, UPT ;  /* 0x000000012600788c */ /* 0x000fe2000bf05270 */
[----:B------:R-:W-:Y:S01]  /*6a30*/  @P0 SHF.R.U32.HI R4, RZ, 0x10, R5 ;  /* 0x00000010ff040819 */ /* 0x000fe20000011605 */
[----:B------:R-:W-:Y:S02]  /*6a40*/  UIADD3 UR11, UPT, UPT, UR45, 0x200, URZ ;  /* 0x000002002d0b7890 */ /* 0x000fe4000fffe0ff */
[----:B------:R-:W-:Y:S01]  /*6a50*/  USHF.L.U32 UR47, UR19, 0x6, URZ ;  /* 0x00000006132f7899 */ /* 0x000fe200080006ff */
[----:B------:R-:W-:Y:S06]  /*6a60*/  @P0 R2UR UR61, R4 ;  /* 0x00000000043d02ca */ /* 0x000fec00000e0000 */
[----:B------:R-:W1:Y:S01]  /*6a70*/  @!UP0 LDCU.128 UR12, c[0x0][0xc10] ;  /* 0x00018200ff0c87ac */ /* 0x000e620008000c00 */
[----:B------:R-:W2:Y:S01]  /*6a80*/  @!UP0 LDCU UR5, c[0x0][0xc0c] ;  /* 0x00018180ff0587ac */ /* 0x000ea20008000800 */
[----:B------:R-:W3:Y:S01]  /*6a90*/  @!UP0 LDCU UR10, c[0x0][0xc20] ;  /* 0x00018400ff0a87ac */ /* 0x000ee20008000800 */
[----:B-1----:R-:W-:Y:S02]  /*6aa0*/  UIMAD.WIDE.U32 UR8, UR37, UR12, URZ ;  /* 0x0000000c250872a5 */ /* 0x002fe4000f8e00ff */
[----:B------:R-:W-:Y:S02]  /*6ab0*/  UIMAD.WIDE.U32 UR6, UR36, UR15, URZ ;  /* 0x0000000f240672a5 */ /* 0x000fe4000f8e00ff */
[----:B------:R-:W-:Y:S03]  /*6ac0*/  @!UP0 UISETP.NE.AND UP1, UPT, UR14, 0x1, UPT ;  /* 0x000000010e00888c */ /* 0x000fe6000bf25270 */
[----:B------:R-:W-:Y:S01]  /*6ad0*/  @!UP0 UMOV UR4, UR9 ;  /* 0x0000000900048c82 */ /* 0x000fe20008000000 */
[----:B--2---:R-:W-:Y:S02]  /*6ae0*/  @!UP0 UISETP.NE.AND UP2, UPT, UR5, 0x1, UPT ;  /* 0x000000010500888c */ /* 0x004fe4000bf45270 */
[----:B------:R-:W-:Y:S01]  /*6af0*/  @!UP0 USHF.R.U32.HI UR4, URZ, UR13, UR4 ;  /* 0x0000000dff048299 */ /* 0x000fe20008011604 */
[----:B------:R-:W-:Y:S02]  /*6b00*/  @!UP0 UMOV UR6, UR7 ;  /* 0x0000000700068c82 */ /* 0x000fe40008000000 */
[----:B---3--:R-:W-:Y:S02]  /*6b10*/  @!UP0 USHF.R.U32.HI UR6, URZ, UR10, UR6 ;  /* 0x0000000aff068299 */ /* 0x008fe40008011606 */
[----:B------:R-:W-:Y:S02]  /*6b20*/  @!UP0 USEL UR7, UR37, UR4, !UP2 ;  /* 0x0000000425078287 */ /* 0x000fe4000d000000 */
[----:B------:R-:W-:Y:S04]  /*6b30*/  @!UP0 USEL UR6, UR36, UR6, !UP1 ;  /* 0x0000000624068287 */ /* 0x000fe8000c800000 */
[----:B------:R-:W-:Y:S02]  /*6b40*/  @!UP0 UIADD3 UR4, UPT, UPT, -UR7, UR6, URZ ;  /* 0x0000000607048290 */ /* 0x000fe4000fffe1ff */
[----:B------:R-:W-:Y:S02]  /*6b50*/  @!UP0 UIADD3 UR6, UPT, UPT, UR7, -UR6, URZ ;  /* 0x8000000607068290 */ /* 0x000fe4000fffe0ff */
[----:B------:R-:W-:Y:S02]  /*6b60*/  @!UP0 UIMAD UR37, UR4, UR5, UR37 ;  /* 0x00000005042582a4 */ /* 0x000fe4000f8e0225 */
[----:B------:R-:W-:Y:S02]  /*6b70*/  @!UP0 UIMAD UR36, UR6, UR14, UR36 ;  /* 0x0000000e062482a4 */ /* 0x000fe4000f8e0224 */
[----:B------:R-:W-:Y:S09]  /*6b80*/  ULOP3.LUT UP0, URZ, UR11, 0x90, URZ, 0xc0, !UPT ;  /* 0x000000900bff7892 */ /* 0x000ff2000f80c0ff */
[----:B------:R-:W-:Y:S05]  /*6b90*/  BRA.U !UP0, `(.L_x_107) ;  /* 0x00000001087c7547 */ /* 0x000fea000b800000 */
[----:B------:R-:W1:Y:S01]  /*6ba0*/  LDCU.64 UR8, c[0x4][0x80] ;  /* 0x01001000ff0877ac */ /* 0x000e620008000a00 */
[----:B------:R-:W-:Y:S01]  /*6bb0*/  MOV R16, 0x0 ;  /* 0x0000000000107802 */ /* 0x000fe20000000f00 */
[----:B------:R-:W-:Y:S02]  /*6bc0*/  HFMA2 R12, -RZ, RZ, 0, 5.9604644775390625e-08 ;  /* 0x00000001ff0c7431 */ /* 0x000fe400000001ff */
[----:B------:R-:W-:Y:S01]  /*6bd0*/  IMAD.MOV.U32 R8, RZ, RZ, 0x70 ;  /* 0x00000070ff087424 */ /* 0x000fe200078e00ff */
[----:B------:R2:W3:Y:S01]  /*6be0*/  LDC.64 R14, c[0x4][R16] ;  /* 0x01000000100e7b82 */ /* 0x0004e20000000a00 */
[----:B------:R-:W4:Y:S01]  /*6bf0*/  LDCU.64 UR6, c[0x4][0x88] ;  /* 0x01001100ff0677ac */ /* 0x000f220008000a00 */
[----:B------:R-:W-:Y:S01]  /*6c00*/  IMAD.MOV.U32 R13, RZ, RZ, RZ ;  /* 0x000000ffff0d7224 */ /* 0x000fe200078e00ff */
[----:B------:R-:W2:Y:S01]  /*6c10*/  LDCU.64 UR4, c[0x4][0x8] ;  /* 0x01000100ff0477ac */ /* 0x000ea20008000a00 */
[----:B-1----:R-:W-:Y:S01]  /*6c20*/  MOV R5, UR9 ;  /* 0x0000000900057c02 */ /* 0x002fe20008000f00 */
[----:B------:R-:W-:Y:S01]  /*6c30*/  IMAD.U32 R4, RZ, RZ, UR8 ;  /* 0x00000008ff047e24 */ /* 0x000fe2000f8e00ff */
[----:B----4-:R-:W-:Y:S01]  /*6c40*/  MOV R7, UR7 ;  /* 0x0000000700077c02 */ /* 0x010fe20008000f00 */
[----:B------:R-:W-:Y:S01]  /*6c50*/  IMAD.U32 R6, RZ, RZ, UR6 ;  /* 0x00000006ff067e24 */ /* 0x000fe2000f8e00ff */
[----:B--2---:R-:W-:Y:S01]  /*6c60*/  MOV R11, UR5 ;  /* 0x00000005000b7c02 */ /* 0x004fe20008000f00 */
[----:B------:R-:W-:Y:S02]  /*6c70*/  IMAD.U32 R10, RZ, RZ, UR4 ;  /* 0x00000004ff0a7e24 */ /* 0x000fe4000f8e00ff */
[----:B------:R-:W-:Y:S07]  /*6c80*/  LEPC R20, `(.L_x_108) ;  /* 0x000000001014794e */ /* 0x000fee0000000000 */
[----:B---3-5:R-:W-:Y:S05]  /*6c90*/  CALL.ABS.NOINC R14 ;  /* 0x000000000e007343 */ /* 0x028fea0003c00000 */
.L_x_108:
[----:B------:R-:W1:Y:S01]  /*6ca0*/  LDCU.64 UR8, c[0x4][0x80] ;  /* 0x01001000ff0877ac */ /* 0x000e620008000a00 */
[----:B------:R-:W2:Y:S01]  /*6cb0*/  LDC.64 R16, c[0x4][R16] ;  /* 0x0100000010107b82 */ /* 0x000ea20000000a00 */
[----:B------:R-:W-:Y:S02]  /*6cc0*/  HFMA2 R12, -RZ, RZ, 0, 5.9604644775390625e-08 ;  /* 0x00000001ff0c7431 */ /* 0x000fe400000001ff */
[----:B------:R-:W-:Y:S02]  /*6cd0*/  IMAD.MOV.U32 R8, RZ, RZ, 0x70 ;  /* 0x00000070ff087424 */ /* 0x000fe400078e00ff */
[----:B------:R-:W-:Y:S01]  /*6ce0*/  IMAD.MOV.U32 R13, RZ, RZ, RZ ;  /* 0x000000ffff0d7224 */ /* 0x000fe200078e00ff */
[----:B------:R-:W3:Y:S01]  /*6cf0*/  LDCU.64 UR6, c[0x4][0x88] ;  /* 0x01001100ff0677ac */ /* 0x000ee20008000a00 */
[----:B------:R-:W4:Y:S01]  /*6d00*/  LDCU.64 UR4, c[0x4][0x8] ;  /* 0x01000100ff0477ac */ /* 0x000f220008000a00 */
[----:B-1----:R-:W-:Y:S02]  /*6d10*/  MOV R4, UR8 ;  /* 0x0000000800047c02 */ /* 0x002fe40008000f00 */
[----:B------:R-:W-:Y:S02]  /*6d20*/  MOV R5, UR9 ;  /* 0x0000000900057c02 */ /* 0x000fe40008000f00 */
[----:B---3--:R-:W-:Y:S01]  /*6d30*/  MOV R7, UR7 ;  /* 0x0000000700077c02 */ /* 0x008fe20008000f00 */
[----:B------:R-:W-:Y:S01]  /*6d40*/  IMAD.U32 R6, RZ, RZ, UR6 ;  /* 0x00000006ff067e24 */ /* 0x000fe2000f8e00ff */
[----:B----4-:R-:W-:Y:S01]  /*6d50*/  MOV R11, UR5 ;  /* 0x00000005000b7c02 */ /* 0x010fe20008000f00 */
[----:B------:R-:W-:Y:S02]  /*6d60*/  IMAD.U32 R10, RZ, RZ, UR4 ;  /* 0x00000004ff0a7e24 */ /* 0x000fe4000f8e00ff */
[----:B------:R-:W-:Y:S07]  /*6d70*/  LEPC R20, `(.L_x_107) ;  /* 0x000000001014794e */ /* 0x000fee0000000000 */
[----:B--2---:R-:W-:Y:S05]  /*6d80*/  CALL.ABS.NOINC R16 ;  /* 0x0000000010007343 */ /* 0x004fea0003c00000 */
.L_x_107:
[----:B------:R-:W-:Y:S01]  /*6d90*/  R2UR UR4, R49 ;  /* 0x00000000310472ca */ /* 0x000fe200000e0000 */
[----:B------:R-:W-:Y:S01]  /*6da0*/  UISETP.NE.U32.AND UP0, UPT, UR62, URZ, UPT ;  /* 0x000000ff3e00728c */ /* 0x000fe2000bf05070 */
[----:B------:R-:W-:Y:S02]  /*6db0*/  ISETP.NE.U32.AND P4, PT, R42, RZ, PT ;  /* 0x000000ff2a00720c */ /* 0x000fe40003f85070 */
[----:B------:R-:W-:Y:S01]  /*6dc0*/  ISETP.NE.U32.AND P2, PT, RZ, UR56, PT ;  /* 0x00000038ff007c0c */ /* 0x000fe2000bf45070 */
[----:B------:R-:W-:Y:S01]  /*6dd0*/  UISETP.NE.AND.EX UP1, UPT, UR63, URZ, UPT, UP0 ;  /* 0x000000ff3f00728c */ /* 0x000fe2000bf25300 */
[----:B------:R-:W-:Y:S01]  /*6de0*/  ISETP.NE.AND.EX P4, PT, R43, RZ, PT, P4 ;  /* 0x000000ff2b00720c */ /* 0x000fe20003f85340 */
[----:B------:R-:W-:Y:S01]  /*6df0*/  UPLOP3.LUT UP0, UPT, UPT, UPT, UPT, 0x40, 0x4 ;  /* 0x000000000004789c */ /* 0x000fe20003f0e870 */
[----:B------:R-:W-:Y:S05]  /*6e00*/  ISETP.NE.AND.EX P2, PT, RZ, UR57, PT, P2 ;  /* 0x00000039ff007c0c */ /* 0x000fea000bf45320 */
[----:B------:R-:W-:Y:S06]  /*6e10*/  UISETP.NE.AND UP2, UPT, UR4, URZ, UPT ;  /* 0x000000ff0400728c */ /* 0x000fec000bf45270 */
[----:B------:R-:W-:Y:S05]  /*6e20*/  PLOP3.LUT P1, PT, PT, PT, UP2, 0x80, 0x8 ;  /* 0x000000000008781c */ /* 0x000fea0003f2f028 */
[----:B------:R-:W-:Y:S06]  /*6e30*/  @UP2 UPLOP3.LUT UP0, UPT, UPT, UPT, UP1, 0x80, 0x8 ;  /* 0x000000000008289c */ /* 0x000fec0003f0f010 */
[----:B------:R-:W-:Y:S01]  /*6e40*/  PLOP3.LUT P0, PT, PT, PT, UP0, 0x80, 0x8 ;  /* 0x000000000008781c */ /* 0x000fe20003f0f008 */
[----:B------:R-:W-:Y:S01]  /*6e50*/  @!UPT UIADD3 URZ, UPT, UPT, URZ, URZ, URZ ;  /* 0x000000fffffff290 */ /* 0x000fe2000fffe0ff */
[----:B------:R-:W-:Y:S11]  /*6e60*/  BRA.U !UP1, `(.L_x_109) ;  /* 0x00000001093c7547 */ /* 0x000ff6000b800000 */
[----:B------:R-:W-:Y:S01]  /*6e70*/  UISETP.NE.U32.AND UP0, UPT, UR56, URZ, UPT ;  /* 0x000000ff3800728c */ /* 0x000fe2000bf05070 */
[----:B------:R-:W-:Y:S01]  /*6e80*/  HFMA2 R0, -RZ, RZ, 0, 5.9604644775390625e-08 ;  /* 0x00000001ff007431 */ /* 0x000fe200000001ff */
[----:B------:R-:W1:Y:S01]  /*6e90*/  LDCU.64 UR8, c[0x0][0x358] ;  /* 0x00006b00ff0877ac */ /* 0x000e620008000a00 */
[----:B------:R-:W-:Y:S01]  /*6ea0*/  IMAD.MOV.U32 R45, RZ, RZ, 0x1 ;  /* 0x00000001ff2d7424 */ /* 0x000fe200078e00ff */
[----:B------:R-:W-:Y:S06]  /*6eb0*/  UISETP.NE.AND.EX UP0, UPT, UR57, URZ, UPT, UP0 ;  /* 0x000000ff3900728c */ /* 0x000fec000bf05300 */
[----:B------:R-:W-:Y:S05]  /*6ec0*/  PLOP3.LUT P3, PT, PT, PT, UP0, 0x80, 0x8 ;  /* 0x000000000008781c */ /* 0x000fea0003f6f008 */
[----:B------:R-:W2:Y:S01]  /*6ed0*/  @UP0 LDCU.64 UR4, c[0x0][0x988] ;  /* 0x00013100ff0407ac */ /* 0x000ea20008000a00 */
[----:B------:R-:W-:Y:S07]  /*6ee0*/  @UP0 UIMAD UR6, UR46, UR62, URZ ;  /* 0x0000003e2e0602a4 */ /* 0x000fee000f8e02ff */
[----:B------:R-:W-:Y:S01]  /*6ef0*/  @!P3 PRMT R45, R0, 0x7610, R45 ;  /* 0x00007610002db816 */ /* 0x000fe2000000002d */
[----:B--2---:R-:W-:Y:S06]  /*6f00*/  @UP0 UIMAD.WIDE UR4, UR6, 0x4, UR4 ;  /* 0x00000004060408a5 */ /* 0x004fec000f8e0204 */
[----:B-----5:R-:W-:Y:S01]  /*6f10*/  IMAD.U32 R26, RZ, RZ, UR4 ;  /* 0x00000004ff1a7e24 */ /* 0x020fe2000f8e00ff */
[----:B------:R-:W-:Y:S04]  /*6f20*/  MOV R27, UR5 ;  /* 0x00000005001b7c02 */ /* 0x000fe80008000f00 */
[----:B------:R-:W2:Y:S01]  /*6f30*/  @!UP0 LDCU UR4, c[0x0][0x980] ;  /* 0x00013000ff0487ac */ /* 0x000ea20008000800 */
[----:B-1----:R1:W5:Y:S02]  /*6f40*/  @P3 LDG.E R26, desc[UR8][R26.64] ;  /* 0x000000081a1a3981 */ /* 0x002364000c1e1900 */
[----:B-12---:R-:W-:Y:S02]  /*6f50*/  @!P3 IMAD.U32 R26, RZ, RZ, UR4 ;  /* 0x00000004ff1abe24 */ /* 0x006fe4000f8e00ff */
.L_x_109:
[----:B------:R-:W-:Y:S05]  /*6f60*/  @!P4 BRA `(.L_x_110) ;  /* 0x000000000024c947 */ /* 0x000fea0003800000 */
[----:B------:R-:W-:Y:S01]  /*6f70*/  ISETP.NE.U32.AND P3, PT, R40, RZ, PT ;  /* 0x000000ff2800720c */ /* 0x000fe20003f65070 */
[----:B------:R-:W1:Y:S03]  /*6f80*/  LDCU.64 UR4, c[0x0][0x358] ;  /* 0x00006b00ff0477ac */ /* 0x000e660008000a00 */
[----:B------:R-:W-:Y:S11]  /*6f90*/  ISETP.NE.AND.EX P3, PT, R41, RZ, PT, P3 ;  /* 0x000000ff2900720c */ /* 0x000ff60003f65330 */
[----:B------:R-:W-:Y:S02]  /*6fa0*/  @!UPT UIADD3 URZ, UPT, UPT, URZ, URZ, URZ ;  /* 0x000000fffffff290 */ /* 0x000fe4000fffe0ff */
[----:B------:R-:W2:Y:S01]  /*6fb0*/  @P3 LDC.64 R4, c[0x0][0x9a8] ;  /* 0x00026a00ff043b82 */ /* 0x000ea20000000a00 */
[----:B------:R-:W-:Y:S04]  /*6fc0*/  @P3 IMAD R0, R42, UR46, RZ ;  /* 0x0000002e2a003c24 */ /* 0x000fe8000f8e02ff */
[----:B--2---:R-:W-:Y:S05]  /*6fd0*/  @P3 IMAD.WIDE R4, R0, 0x4, R4 ;  /* 0x0000000400043825 */ /* 0x004fea00078e0204 */
[----:B-1---5:R1:W5:Y:S02]  /*6fe0*/  @P3 LDG.E R24, desc[UR4][R4.64] ;  /* 0x0000000404183981 */ /* 0x022364000c1e1900 */
[----:B-1----:R-:W2:Y:S02]  /*6ff0*/  @!P3 LDC R24, c[0x0][0x9a0] ;  /* 0x00026800ff18bb82 */ /* 0x002ea40000000800 */
.L_x_110:
[----:B------:R-:W-:Y:S01]  /*7000*/  ULOP3.LUT UR4, UR51, 0x1, URZ, 0x3c, !UPT ;  /* 0x0000000133047892 */ /* 0x000fe2000f8e3cff */
[----:B-----5:R-:W-:Y:S01]  /*7010*/  FSETP.NEU.AND P3, PT, R26, RZ, PT ;  /* 0x000000ff1a00720b */ /* 0x020fe20003f6d000 */
[----:B------:R-:W1:Y:S01]  /*7020*/  LDCU.128 UR8, c[0x0][0xb80] ;  /* 0x00017000ff0877ac */ /* 0x000e620008000c00 */
[----:B------:R-:W-:Y:S01]  /*7030*/  SEL R4, RZ, 0xffffffff, P2 ;  /* 0xffffffffff047807 */ /* 0x000fe20001000000 */
[----:B------:R-:W-:Y:S01]  /*7040*/  IMAD.U32 R63, RZ, RZ, UR48 ;  /* 0x00000030ff3f7e24 */ /* 0x000fe2000f8e00ff */
[----:B------:R-:W-:Y:S01]  /*7050*/  @P1 LOP3.LUT P2, RZ, R45, 0xff, RZ, 0xc0, !PT ;  /* 0x000000ff2dff1812 */ /* 0x000fe2000784c0ff */
[----:B------:R-:W-:Y:S01]  /*7060*/  IMAD.U32 R27, RZ, RZ, UR4 ;  /* 0x00000004ff1b7e24 */ /* 0x000fe2000f8e00ff */
[----:B------:R-:W-:Y:S01]  /*7070*/  @P1 SEL R0, RZ, 0xffffffff, P3 ;  /* 0xffffffffff001807 */ /* 0x000fe20001800000 */
[----:B------:R-:W-:Y:S01]  /*7080*/  IMAD.SHL.U32 R65, R52, 0x2, RZ ;  /* 0x0000000234417824 */ /* 0x000fe200078e00ff */
[----:B------:R-:W-:Y:S01]  /*7090*/  LEA R58, R22, UR45, 0x3 ;  /* 0x0000002d163a7c11 */ /* 0x000fe2000f8e18ff */
[----:B------:R-:W3:Y:S01]  /*70a0*/  LDCU.128 UR16, c[0x0][0xb90] ;  /* 0x00017200ff1077ac */ /* 0x000ee20008000c00 */
[----:B------:R-:W-:Y:S01]  /*70b0*/  @P0 SEL R0, R4, R0, !P2 ;  /* 0x0000000004000207 */ /* 0x000fe20005000000 */
[----:B------:R-:W-:Y:S01]  /*70c0*/  IMAD.SHL.U32 R63, R63, 0x1000, RZ ;  /* 0x000010003f3f7824 */ /* 0x000fe200078e00ff */
[----:B------:R-:W-:Y:S01]  /*70d0*/  PLOP3.LUT P2, PT, PT, PT, UP1, 0x80, 0x8 ;  /* 0x000000000008781c */ /* 0x000fe20003f4f018 */
[----:B------:R-:W-:Y:S01]  /*70e0*/  BSSY B1, `(.L_x_111) ;  /* 0x000004f000017945 */ /* 0x000fe20003800000 */
[----:B------:R-:W-:Y:S01]  /*70f0*/  @P1 LOP3.LUT R0, R0, 0x1, RZ, 0xc0, !PT ;  /* 0x0000000100001812 */ /* 0x000fe200078ec0ff */
[----:B------:R-:W-:Y:S01]  /*7100*/  IMAD.MOV.U32 R66, RZ, RZ, 0x1 ;  /* 0x00000001ff427424 */ /* 0x000fe200078e00ff */
[----:B------:R-:W-:Y:S01]  /*7110*/  LOP3.LUT P4, R59, R45, 0xff, RZ, 0xc0, !PT ;  /* 0x000000ff2d3b7812 */ /* 0x000fe2000788c0ff */
[----:B------:R-:W-:Y:S01]  /*7120*/  USHF.L.U32 UR12, UR44, 0x6, URZ ;  /* 0x000000062c0c7899 */ /* 0x000fe200080006ff */
[----:B------:R-:W-:Y:S01]  /*7130*/  ISETP.NE.U32.OR P6, PT, R0, 0x1, !P1 ;  /* 0x000000010000780c */ /* 0x000fe20004fc5470 */
[----:B------:R-:W-:Y:S01]  /*7140*/  IMAD.U32 R0, RZ, RZ, UR48 ;  /* 0x00000030ff007e24 */ /* 0x000fe2000f8e00ff */
[----:B------:R-:W4:Y:S01]  /*7150*/  LDCU UR13, c[0x0][0xba0] ;  /* 0x00017400ff0d77ac */ /* 0x000f220008000800 */
[----:B------:R-:W-:Y:S01]  /*7160*/  SEL R5, RZ, 0xffffffff, P3 ;  /* 0xffffffffff057807 */ /* 0x000fe20001800000 */
[----:B------:R-:W-:Y:S01]  /*7170*/  IMAD.IADD R25, R23, 0x1, R2 ;  /* 0x0000000117197824 */ /* 0x000fe200078e0202 */
[----:B------:R-:W-:Y:S01]  /*7180*/  P2R R60, PR, RZ, 0x40 ;  /* 0x00000040ff3c7803 */ /* 0x000fe20000000000 */
[----:B------:R-:W-:Y:S01]  /*7190*/  IMAD.U32 R57, RZ, RZ, UR12 ;  /* 0x0000000cff397e24 */ /* 0x000fe2000f8e00ff */
[----:B------:R-:W-:Y:S01]  /*71a0*/  LEA R0, R0, UR45, 0x3 ;  /* 0x0000002d00007c11 */ /* 0x000fe2000f8e18ff */
[----:B------:R-:W-:Y:S01]  /*71b0*/  IMAD.U32 R64, RZ, RZ, UR48 ;  /* 0x00000030ff407e24 */ /* 0x000fe2000f8e00ff */
[----:B------:R-:W-:Y:S02]  /*71c0*/  @P2 SEL R5, R4, R5, !P4 ;  /* 0x0000000504052207 */ /* 0x000fe40006000000 */
[----:B------:R-:W-:Y:S02]  /*71d0*/  CS2R R38, SRZ ;  /* 0x0000000000267805 */ /* 0x000fe4000001ff00 */
[----:B------:R-:W-:Y:S02]  /*71e0*/  CS2R R36, SRZ ;  /* 0x0000000000247805 */ /* 0x000fe4000001ff00 */
[----:B------:R-:W-:Y:S02]  /*71f0*/  CS2R R30, SRZ ;  /* 0x00000000001e7805 */ /* 0x000fe4000001ff00 */
[----:B------:R-:W-:Y:S02]  /*7200*/  @P6 SHF.L.U32 R3, R27, 0x1f, RZ ;  /* 0x0000001f1b036819 */ /* 0x000fe400000006ff */
[----:B------:R-:W-:Y:S02]  /*7210*/  CS2R R28, SRZ ;  /* 0x00000000001c7805 */ /* 0x000fe4000001ff00 */
[----:B------:R-:W-:Y:S01]  /*7220*/  LOP3.LUT R5, R5, 0x1, RZ, 0xc0, !PT ;  /* 0x0000000105057812 */ /* 0x000fe200078ec0ff */
[----:B------:R4:W2:Y:S01]  /*7230*/  @P6 SYNCS.PHASECHK.TRANS64.TRYWAIT P1, [R0+URZ+0x110], R3 ;  /* 0x00011003000065a7 */ /* 0x0008a200080211ff */
[----:B-1----:R-:W-:Y:S02]  /*7240*/  UIMAD.WIDE.U32 UR4, UR12, UR9, URZ ;  /* 0x000000090c0472a5 */ /* 0x002fe4000f8e00ff */
[----:B------:R-:W-:Y:S01]  /*7250*/  ISETP.NE.U32.AND P5, PT, R5, 0x1, PT ;  /* 0x000000010500780c */ /* 0x000fe20003fa5070 */
[----:B------:R-:W-:Y:S01]  /*7260*/  UISETP.NE.AND UP0, UPT, UR8, 0x1, UPT ;  /* 0x000000010800788c */ /* 0x000fe2000bf05270 */
[----:B------:R-:W-:Y:S01]  /*7270*/  IADD3 R62, PT, PT, R63, UR45, R65 ;  /* 0x0000002d3f3e7c10 */ /* 0x000fe2000fffe041 */
[----:B------:R-:W-:Y:S01]  /*7280*/  USHF.R.U32.HI UR5, URZ, UR10, UR5 ;  /* 0x0000000aff057299 */ /* 0x000fe20008011605 */
[----:B------:R-:W-:Y:S03]  /*7290*/  P2R R67, PR, RZ, 0x20 ;  /* 0x00000020ff437803 */ /* 0x000fe60000000000 */
[----:B------:R-:W-:Y:S02]  /*72a0*/  USEL UR5, UR12, UR5, !UP0 ;  /* 0x000000050c057287 */ /* 0x000fe4000c000000 */
[----:B------:R-:W-:Y:S02]  /*72b0*/  UISETP.NE.AND UP0, UPT, UR11, 0x1, UPT ;  /* 0x000000010b00788c */ /* 0x000fe4000bf05270 */
[----:B---3--:R-:W-:Y:S02]  /*72c0*/  UIMAD.WIDE.U32 UR6, UR5, UR16, URZ ;  /* 0x00000010050672a5 */ /* 0x008fe4000f8e00ff */
[----:B------:R-:W-:Y:S02]  /*72d0*/  IMAD R7, RZ, RZ, -UR5 ;  /* 0x80000005ff077e24 */ /* 0x000fe4000f8e02ff */
[----:B------:R-:W-:Y:S02]  /*72e0*/  IMAD.U32 R56, RZ, RZ, UR5 ;  /* 0x00000005ff387e24 */ /* 0x000fe4000f8e00ff */
[----:B------:R-:W-:Y:S01]  /*72f0*/  IMAD R57, R7, UR8, R57 ;  /* 0x0000000807397c24 */ /* 0x000fe2000f8e0239 */
[----:B------:R-:W-:Y:S02]  /*7300*/  UMOV UR4, UR7 ;  /* 0x0000000700047c82 */ /* 0x000fe40008000000 */
[----:B------:R-:W-:Y:S01]  /*7310*/  USHF.R.U32.HI UR4, URZ, UR17, UR4 ;  /* 0x00000011ff047299 */ /* 0x000fe20008011604 */
[----:B----4-:R-:W-:Y:S03]  /*7320*/  SHF.L.U32 R3, R51, 0x1f, RZ ;  /* 0x0000001f33037819 */ /* 0x010fe600000006ff */
[----:B------:R-:W-:Y:S02]  /*7330*/  USEL UR4, UR5, UR4, !UP0 ;  /* 0x0000000405047287 */ /* 0x000fe4000c000000 */
[----:B------:R-:W-:Y:S01]  /*7340*/  UISETP.NE.AND UP0, UPT, UR18, 0x1, UPT ;  /* 0x000000011200788c */ /* 0x000fe2000bf05270 */
[----:B------:R1:W3:Y:S01]  /*7350*/  SYNCS.PHASECHK.TRANS64.TRYWAIT P0, [R58+URZ+0x160], R3 ;  /* 0x000160033a0075a7 */ /* 0x0002e200080011ff */
[----:B------:R-:W-:Y:S02]  /*7360*/  UIMAD.WIDE.U32 UR6, UR4, UR19, URZ ;  /* 0x00000013040672a5 */ /* 0x000fe4000f8e00ff */
[----:B------:R-:W-:Y:S02]  /*7370*/  IMAD.U32 R55, RZ, RZ, UR4 ;  /* 0x00000004ff377e24 */ /* 0x000fe4000f8e00ff */
[----:B------:R-:W-:Y:S01]  /*7380*/  IMAD R6, RZ, RZ, -UR4 ;  /* 0x80000004ff067e24 */ /* 0x000fe2000f8e02ff */
[----:B------:R-:W-:Y:S01]  /*7390*/  PLOP3.LUT P2, PT, PT, PT, UP0, 0x80, 0x8 ;  /* 0x000000000008781c */ /* 0x000fe20003f4f008 */
[----:B------:R-:W-:Y:S01]  /*73a0*/  IMAD.U32 R54, RZ, RZ, UR4 ;  /* 0x00000004ff367e24 */ /* 0x000fe2000f8e00ff */
[----:B------:R-:W-:Y:S01]  /*73b0*/  UMOV UR6, UR7 ;  /* 0x0000000700067c82 */ /* 0x000fe20008000000 */
[----:B------:R-:W-:Y:S01]  /*73c0*/  IMAD R56, R6, UR11, R56 ;  /* 0x0000000b06387c24 */ /* 0x000fe2000f8e0238 */
[----:B------:R-:W-:Y:S06]  /*73d0*/  USHF.R.U32.HI UR6, URZ, UR13, UR6 ;  /* 0x0000000dff067299 */ /* 0x000fec0008011606 */
[----:B------:R-:W-:Y:S05]  /*73e0*/  SEL R55, R55, UR6, !P2 ;  /* 0x0000000637377c07 */ /* 0x000fea000d000000 */
[----:B------:R-:W-:Y:S04]  /*73f0*/  IMAD.MOV R4, RZ, RZ, -R55 ;  /* 0x000000ffff047224 */ /* 0x000fe800078e0a37 */
[----:B------:R-:W-:Y:S01]  /*7400*/  IMAD R54, R4, UR18, R54 ;  /* 0x0000001204367c24 */ /* 0x000fe2000f8e0236 */
[----:B--2---:R-:W-:Y:S01]  /*7410*/  @P6 SEL R66, RZ, 0x1, !P1 ;  /* 0x00000001ff426807 */ /* 0x004fe20004800000 */
[----:B-1----:R-:W-:Y:S06]  /*7420*/  @!P6 BRA `(.L_x_112) ;  /* 0x000000000068e947 */ /* 0x002fec0003800000 */
[----:B------:R-:W-:Y:S01]  /*7430*/  LOP3.LUT P6, RZ, R44, 0x40, RZ, 0xc0, !PT ;  /* 0x000000402cff7812 */ /* 0x000fe200078cc0ff */
[----:B------:R-:W-:Y:S01]  /*7440*/  VIADD R2, R62, 0x200 ;  /* 0x000002003e027836 */ /* 0x000fe20000000000 */
[----:B------:R-:W-:Y:S01]  /*7450*/  ISETP.NE.AND P2, PT, R66, RZ, PT ;  /* 0x000000ff4200720c */ /* 0x000fe20003f45270 */
[----:B------:R-:W-:Y:S01]  /*7460*/  BSSY B0, `(.L_x_113) ;  /* 0x000000d000007945 */ /* 0x000fe20003800000 */
[----:B------:R-:W-:Y:S01]  /*7470*/  PLOP3.LUT P1, PT, PT, PT, PT, 0x8, 0x80 ;  /* 0x000000000080781c */ /* 0x000fe20003f2e170 */
[----:B------:R-:W-:Y:S01]  /*7480*/  @P5 VIADD R4, R62, 0x210 ;  /* 0x000002103e045836 */ /* 0x000fe20000000000 */
[----:B------:R-:W-:Y:S02]  /*7490*/  @P5 PLOP3.LUT P1, PT, P6, PT, PT, 0x80, 0x8 ;  /* 0x000000000008581c */ /* 0x000fe4000372f070 */
[----:B------:R-:W-:Y:S02]  /*74a0*/  CS2R R38, SRZ ;  /* 0x0000000000267805 */ /* 0x000fe4000001ff00 */
[----:B------:R-:W-:Y:S02]  /*74b0*/  CS2R R36, SRZ ;  /* 0x0000000000247805 */ /* 0x000fe4000001ff00 */
[----:B------:R-:W-:Y:S02]  /*74c0*/  CS2R R30, SRZ ;  /* 0x00000000001e7805 */ /* 0x000fe4000001ff00 */
[----:B------:R-:W-:Y:S05]  /*74d0*/  CS2R R28, SRZ ;  /* 0x00000000001c7805 */ /* 0x000fea000001ff00 */
[----:B------:R-:W-:Y:S01]  /*74e0*/  @P1 VIADD R4, R2, 0xfffffff0 ;  /* 0xfffffff002041836 */ /* 0x000fe20000000000 */
[----:B------:R-:W-:Y:S06]  /*74f0*/  @P2 BRA `(.L_x_114) ;  /* 0x00000000000c2947 */ /* 0x000fec0003800000 */
[----:B------:R-:W-:Y:S04]  /*7500*/  SHF.L.U32 R2, R27, 0x1f, RZ ;  /* 0x0000001f1b027819 */ /* 0x000fe800000006ff */
[----:B------:R-:W1:Y:S02]  /*7510*/  SYNCS.PHASECHK.TRANS64.TRYWAIT P1, [R0+URZ+0x110], R2 ;  /* 0x00011002000075a7 */ /* 0x000e6400080211ff */
[----:B-1----:R-:W-:Y:S05]  /*7520*/  @!P1 BRA `(.L_x_115) ;  /* 0x0000002000ec9947 */ /* 0x002fea0003800000 */
.L_x_114:
[----:B------:R-:W-:Y:S05]  /*7530*/  BSYNC B0 ;  /* 0x0000000000007941 */ /* 0x000fea0003800000 */
.L_x_113:
[----:B------:R-:W-:Y:S01]  /*7540*/  UIADD3 UR4, UPT, UPT, UR48, 0x1, URZ ;  /* 0x0000000130047890 */ /* 0x000fe2000fffe0ff */
[----:B------:R-:W-:Y:S03]  /*7550*/  ISETP.NE.AND P1, PT, R67, RZ, PT ;  /* 0x000000ff4300720c */ /* 0x000fe60003f25270 */
[----:B------:R-:W-:Y:S04]  /*7560*/  UISETP.NE.AND UP0, UPT, UR4, 0x3, UPT ;  /* 0x000000030400788c */ /* 0x000fe8000bf05270 */
[----:B------:R-:W-:Y:S02]  /*7570*/  USEL UR5, URZ, 0x1, UP0 ;  /* 0x00000001ff057887 */ /* 0x000fe40008000000 */
[----:B------:R-:W-:Y:S04]  /*7580*/  USEL UR4, UR4, URZ, UP0 ;  /* 0x000000ff04047287 */ /* 0x000fe80008000000 */
[----:B------:R2:W4:Y:S01]  /*7590*/  @P1 LDS.128 R36, [R4] ;  /* 0x0000000004241984 */ /* 0x0005220000000c00 */
[----:B------:R-:W-:Y:S01]  /*75a0*/  LOP3.LUT R27, R27, UR5, RZ, 0x3c, !PT ;  /* 0x000000051b1b7c12 */ /* 0x000fe2000f8e3cff */
[----:B------:R-:W-:Y:S02]  /*75b0*/  IMAD.U32 R64, RZ, RZ, UR4 ;  /* 0x00000004ff407e24 */ /* 0x000fe4000f8e00ff */
[----:B------:R2:W1:Y:S04]  /*75c0*/  @P1 LDS.128 R28, [R62+0x200] ;  /* 0x000200003e1c1984 */ /* 0x0004680000000c00 */
.L_x_112:
[----:B------:R-:W-:Y:S05]  /*75d0*/  BSYNC B1 ;  /* 0x0000000000017941 */ /* 0x000fea0003800000 */
.L_x_111:
[----:B-1----:R-:W-:Y:S04]  /*75e0*/  SHF.R.U32.HI R0, RZ, 0x15, R25 ;  /* 0x00000015ff007819 */ /* 0x002fe80000011619 */
[----:B------:R-:W-:Y:S01]  /*75f0*/  LOP3.LUT P1, RZ, R0, 0x3, R46, 0x48, !PT ;  /* 0x0000000300ff7812 */ /* 0x000fe2000782482e */
[----:B------:R-:W-:Y:S01]  /*7600*/  @!UPT UIADD3 URZ, UPT, UPT, URZ, URZ, URZ ;  /* 0x000000fffffff290 */ /* 0x000fe2000fffe0ff */
[----:B---3--:R-:W-:Y:S11]  /*7610*/  @P0 BRA `(.L_x_116) ;  /* 0x0000000000080947 */ /* 0x008ff60003800000 */
[----:B------:R-:W1:Y:S02]  /*7620*/  SYNCS.PHASECHK.TRANS64.TRYWAIT P0, [R58+URZ+0x160], R3 ;  /* 0x000160033a0075a7 */ /* 0x000e6400080011ff */
[----:B-1----:R-:W-:Y:S05]  /*7630*/  @!P0 BRA `(.L_x_117) ;  /* 0x0000002000bc8947 */ /* 0x002fea0003800000 */
.L_x_116:
[----:B------:R-:W-:Y:S05]  /*7640*/  @!P1 BRA `(.L_x_118) ;  /* 0x0000000000409947 */ /* 0x000fea0003800000 */
[----:B------:R-:W3:Y:S01]  /*7650*/  LDCU.64 UR8, c[0x4][0x70] ;  /* 0x01000e00ff0877ac */ /* 0x000ee20008000a00 */
[----:B-1----:R-:W-:Y:S01]  /*7660*/  MOV R3, 0x0 ;  /* 0x0000000000037802 */ /* 0x002fe20000000f00 */
[----:B------:R-:W-:Y:S02]  /*7670*/  HFMA2 R12, -RZ, RZ, 0, 5.9604644775390625e-08 ;  /* 0x00000001ff0c7431 */ /* 0x000fe400000001ff */
[----:B------:R-:W-:Y:S02]  /*7680*/  IMAD.MOV.U32 R8, RZ, RZ, 0x192 ;  /* 0x00000192ff087424 */ /* 0x000fe400078e00ff */
[----:B------:R-:W-:Y:S01]  /*7690*/  IMAD.MOV.U32 R13, RZ, RZ, RZ ;  /* 0x000000ffff0d7224 */ /* 0x000fe200078e00ff */
[----:B------:R-:W1:Y:S01]  /*76a0*/  LDCU.64 UR6, c[0x4][0x78] ;  /* 0x01000f00ff0677ac */ /* 0x000e620008000a00 */
[----:B------:R-:W4:Y:S01]  /*76b0*/  LDC.64 R2, c[0x4][R3] ;  /* 0x0100000003027b82 */ /* 0x000f220000000a00 */
[----:B------:R-:W5:Y:S01]  /*76c0*/  LDCU.64 UR4, c[0x4][0x10] ;  /* 0x01000200ff0477ac */ /* 0x000f620008000a00 */
[----:B---3--:R-:W-:Y:S01]  /*76d0*/  MOV R5, UR9 ;  /* 0x0000000900057c02 */ /* 0x008fe20008000f00 */
[----:B--2---:R-:W-:Y:S01]  /*76e0*/  IMAD.U32 R4, RZ, RZ, UR8 ;  /* 0x00000008ff047e24 */ /* 0x004fe2000f8e00ff */
[----:B-1----:R-:W-:Y:S01]  /*76f0*/  MOV R7, UR7 ;  /* 0x0000000700077c02 */ /* 0x002fe20008000f00 */
[----:B------:R-:W-:Y:S01]  /*7700*/  IMAD.U32 R6, RZ, RZ, UR6 ;  /* 0x00000006ff067e24 */ /* 0x000fe2000f8e00ff */
[----:B-----5:R-:W-:Y:S01]  /*7710*/  MOV R11, UR5 ;  /* 0x00000005000b7c02 */ /* 0x020fe20008000f00 */
[----:B------:R-:W-:Y:S02]  /*7720*/  IMAD.U32 R10, RZ, RZ, UR4 ;  /* 0x00000004ff0a7e24 */ /* 0x000fe4000f8e00ff */
[----:B------:R-:W-:Y:S07]  /*7730*/  LEPC R20, `(.L_x_118) ;  /* 0x000000001014794e */ /* 0x000fee0000000000 */
[----:B----4-:R-:W-:Y:S05]  /*7740*/  CALL.ABS.NOINC R2 ;  /* 0x0000000002007343 */ /* 0x010fea0003c00000 */
.L_x_118:
[----:B------:R-:W-:Y:S05]  /*7750*/  WARPSYNC.ALL ;  /* 0x0000000000007948 */ /* 0x000fea0003800000 */
[----:B------:R-:W-:Y:S01]  /*7760*/  R2UR UR4, R25 ;  /* 0x00000000190472ca */ /* 0x000fe200000e0000 */
[--C-:B-1----:R-:W-:Y:S01]  /*7770*/  HADD2.F32 R3, -RZ, R28.reuse.H0_H0 ;  /* 0x2000001cff037230 */ /* 0x102fe20000004100 */
[----:B------:R-:W-:Y:S01]  /*7780*/  MOV R61, 0x10 ;  /* 0x00000010003d7802 */ /* 0x000fe20000000f00 */
[--C-:B------:R-:W-:Y:S01]  /*7790*/  HADD2.F32 R20, -RZ, R29.reuse.H0_H0 ;  /* 0x2000001dff147230 */ /* 0x100fe20000004100 */
[----:B------:R-:W-:Y:S01]  /*77a0*/  LOP3.LUT P6, RZ, R44, 0x40, RZ, 0xc0, !PT ;  /* 0x000000402cff7812 */ /* 0x000fe200078cc0ff */
[----:B------:R-:W-:Y:S01]  /*77b0*/  BSSY.RECONVERGENT B0, `(.L_x_119) ;  /* 0x0000057000007945 */ /* 0x000fe20003800200 */
[----:B------:R-:W-:Y:S02]  /*77c0*/  ISETP.NE.AND P0, PT, R53, RZ, PT ;  /* 0x000000ff3500720c */ /* 0x000fe40003f05270 */
[----:B------:R-:W-:Y:S05]  /*77d0*/  SEL R61, R61, 0xfffffff0, !P6 ;  /* 0xfffffff03d3d7807 */ /* 0x000fea0007000000 */
[----:B--2---:R-:W1:Y:S02]  /*77e0*/  LDTM.x16 R4, tmem[UR4] ;  /* 0x00000004000479ee */ /* 0x004e640008240000 */
[C---:B-1----:R-:W-:Y:S01]  /*77f0*/  FMUL R0, R24.reuse, R4 ;  /* 0x0000000418007220 */ /* 0x042fe20000400000 */
[----:B------:R-:W-:Y:S02]  /*7800*/  HADD2.F32 R4, -RZ, R28.H1_H1 ;  /* 0x3000001cff047230 */ /* 0x000fe40000004100 */
[C---:B------:R-:W-:Y:S01]  /*7810*/  FMUL R2, R24.reuse, R5 ;  /* 0x0000000518027220 */ /* 0x040fe20000400000 */
[----:B------:R-:W-:Y:S01]  /*7820*/  FMUL R5, R24, R9 ;  /* 0x0000000918057220 */ /* 0x000fe20000400000 */
[----:B------:R-:W-:Y:S01]  /*7830*/  FFMA R0, R26, R3, R0 ;  /* 0x000000031a007223 */ /* 0x000fe20000000000 */
[----:B------:R-:W-:Y:S01]  /*7840*/  FMUL R9, R24, R13 ;  /* 0x0000000d18097220 */ /* 0x000fe20000400000 */
[----:B------:R-:W-:Y:S01]  /*7850*/  FFMA R2, R26, R4, R2 ;  /* 0x000000041a027223 */ /* 0x000fe20000000002 */
[C---:B------:R-:W-:Y:S01]  /*7860*/  FMUL R4, R24.reuse, R8 ;  /* 0x0000000818047220 */ /* 0x040fe20000400000 */
[C---:B------:R-:W-:Y:S01]  /*7870*/  FMUL R8, R24.reuse, R12 ;  /* 0x0000000c18087220 */ /* 0x040fe20000400000 */
[C---:B------:R-:W-:Y:S01]  /*7880*/  FMUL R12, R24.reuse, R16 ;  /* 0x00000010180c7220 */ /* 0x040fe20000400000 */
[C---:B------:R-:W-:Y:S01]  /*7890*/  FMUL R3, R24.reuse, R6 ;  /* 0x0000000618037220 */ /* 0x040fe20000400000 */
[----:B------:R-:W-:Y:S01]  /*78a0*/  FMUL R13, R24, R17 ;  /* 0x00000011180d7220 */ /* 0x000fe20000400000 */
[----:B------:R-:W-:Y:S01]  /*78b0*/  HADD2.F32 R16, -RZ, R29.H1_H1 ;  /* 0x3000001dff107230 */ /* 0x000fe20000004100 */
[----:B------:R-:W-:Y:S01]  /*78c0*/  F2FP.F16.F32.PACK_AB R32, R2, R0 ;  /* 0x000000000220723e */ /* 0x000fe200000000ff */
[----:B------:R-:W-:Y:S01]  /*78d0*/  FMUL R7, R24, R7 ;  /* 0x0000000718077220 */ /* 0x000fe20000400000 */
[--C-:B------:R-:W-:Y:S02]  /*78e0*/  HADD2.F32 R17, -RZ, R30.reuse.H0_H0 ;  /* 0x2000001eff117230 */ /* 0x100fe40000004100 */
[C---:B------:R-:W-:Y:S01]  /*78f0*/  FFMA R3, R26.reuse, R20, R3 ;  /* 0x000000141a037223 */ /* 0x040fe20000000003 */
[----:B------:R-:W-:Y:S02]  /*7900*/  HADD2.F32 R0, -RZ, R30.H1_H1 ;  /* 0x3000001eff007230 */ /* 0x000fe40000004100 */
[C---:B------:R-:W-:Y:S01]  /*7910*/  FFMA R7, R26.reuse, R16, R7 ;  /* 0x000000101a077223 */ /* 0x040fe20000000007 */
[--C-:B------:R-:W-:Y:S02]  /*7920*/  HADD2.F32 R2, -RZ, R31.reuse.H0_H0 ;  /* 0x2000001fff027230 */ /* 0x100fe40000004100 */
[----:B------:R-:W-:Y:S01]  /*7930*/  FFMA R4, R26, R17, R4 ;  /* 0x000000111a047223 */ /* 0x000fe20000000004 */
[----:B------:R-:W-:Y:S01]  /*7940*/  FMUL R6, R24, R10 ;  /* 0x0000000a18067220 */ /* 0x000fe20000400000 */
[----:B------:R-:W-:Y:S01]  /*7950*/  FFMA R5, R26, R0, R5 ;  /* 0x000000001a057223 */ /* 0x000fe20000000005 */
[----:B------:R-:W-:Y:S02]  /*7960*/  HADD2.F32 R16, -RZ, R31.H1_H1 ;  /* 0x3000001fff107230 */ /* 0x000fe40000004100 */
[----:B------:R-:W-:Y:S01]  /*7970*/  FMUL R11, R24, R11 ;  /* 0x0000000b180b7220 */ /* 0x000fe20000400000 */
[--C-:B----4-:R-:W-:Y:S02]  /*7980*/  HADD2.F32 R0, -RZ, R36.reuse.H0_H0 ;  /* 0x20000024ff007230 */ /* 0x110fe40000004100 */
[C---:B------:R-:W-:Y:S01]  /*7990*/  FFMA R6, R26.reuse, R2, R6 ;  /* 0x000000021a067223 */ /* 0x040fe20000000006 */
[----:B------:R-:W-:Y:S01]  /*79a0*/  F2FP.F16.F32.PACK_AB R33, R7, R3 ;  /* 0x000000030721723e */ /* 0x000fe200000000ff */
[C---:B------:R-:W-:Y:S01]  /*79b0*/  FFMA R11, R26.reuse, R16, R11 ;  /* 0x000000101a0b7223 */ /* 0x040fe2000000000b */
[----:B------:R-:W-:Y:S02]  /*79c0*/  HADD2.F32 R2, -RZ, R36.H1_H1 ;  /* 0x30000024ff027230 */ /* 0x000fe40000004100 */
[----:B------:R-:W-:Y:S01]  /*79d0*/  FFMA R8, R26, R0, R8 ;  /* 0x000000001a087223 */ /* 0x000fe20000000008 */
[--C-:B------:R-:W-:Y:S02]  /*79e0*/  HADD2.F32 R3, -RZ, R37.reuse.H0_H0 ;  /* 0x20000025ff037230 */ /* 0x100fe40000004100 */
[C---:B------:R-:W-:Y:S01]  /*79f0*/  FMUL R10, R24.reuse, R14 ;  /* 0x0000000e180a7220 */ /* 0x040fe20000400000 */
[----:B------:R-:W-:Y:S02]  /*7a00*/  HADD2.F32 R0, -RZ, R37.H1_H1 ;  /* 0x30000025ff007230 */ /* 0x000fe40000004100 */
[----:B------:R-:W-:Y:S01]  /*7a10*/  FMUL R15, R24, R15 ;  /* 0x0000000f180f7220 */ /* 0x000fe20000400000 */
[C---:B------:R-:W-:Y:S01]  /*7a20*/  FFMA R9, R26.reuse, R2, R9 ;  /* 0x000000021a097223 */ /* 0x040fe20000000009 */
[C---:B------:R-:W-:Y:S01]  /*7a30*/  FFMA R10, R26.reuse, R3, R10 ;  /* 0x000000031a0a7223 */ /* 0x040fe2000000000a */
[--C-:B------:R-:W-:Y:S02]  /*7a40*/  HADD2.F32 R2, -RZ, R38.reuse.H0_H0 ;  /* 0x20000026ff027230 */ /* 0x100fe40000004100 */
[----:B------:R-:W-:Y:S01]  /*7a50*/  FFMA R15, R26, R0, R15 ;  /* 0x000000001a0f7223 */ /* 0x000fe2000000000f */
[----:B------:R-:W-:Y:S01]  /*7a60*/  HADD2.F32 R3, -RZ, R38.H1_H1 ;  /* 0x30000026ff037230 */ /* 0x000fe20000004100 */
[----:B------:R-:W-:Y:S01]  /*7a70*/  F2FP.F16.F32.PACK_AB R34, R5, R4 ;  /* 0x000000040522723e */ /* 0x000fe200000000ff */
[--C-:B------:R-:W-:Y:S02]  /*7a80*/  HADD2.F32 R0, -RZ, R39.reuse.H0_H0 ;  /* 0x20000027ff007230 */ /* 0x100fe40000004100 */
[C---:B------:R-:W-:Y:S01]  /*7a90*/  FMUL R14, R24.reuse, R18 ;  /* 0x00000012180e7220 */ /* 0x040fe20000400000 */
[----:B------:R-:W-:Y:S02]  /*7aa0*/  HADD2.F32 R4, -RZ, R39.H1_H1 ;  /* 0x30000027ff047230 */ /* 0x000fe40000004100 */
[----:B------:R-:W-:Y:S01]  /*7ab0*/  FMUL R19, R24, R19 ;  /* 0x0000001318137220 */ /* 0x000fe20000400000 */
[----:B------:R-:W-:Y:S01]  /*7ac0*/  F2FP.F16.F32.PACK_AB R35, R11, R6 ;  /* 0x000000060b23723e */ /* 0x000fe200000000ff */
[C---:B------:R-:W-:Y:S01]  /*7ad0*/  FFMA R12, R26.reuse, R2, R12 ;  /* 0x000000021a0c7223 */ /* 0x040fe2000000000c */
[C---:B------:R-:W-:Y:S01]  /*7ae0*/  FFMA R13, R26.reuse, R3, R13 ;  /* 0x000000031a0d7223 */ /* 0x040fe2000000000d */
[C---:B------:R-:W-:Y:S01]  /*7af0*/  FFMA R14, R26.reuse, R0, R14 ;  /* 0x000000001a0e7223 */ /* 0x040fe2000000000e */
[----:B------:R-:W-:Y:S01]  /*7b00*/  FFMA R19, R26, R4, R19 ;  /* 0x000000041a137223 */ /* 0x000fe20000000013 */
[----:B------:R1:W-:Y:S01]  /*7b10*/  STS.128 [R62+0x200], R32 ;  /* 0x000200203e007388 */ /* 0x0003e20000000c00 */
[----:B------:R-:W-:Y:S02]  /*7b20*/  F2FP.F16.F32.PACK_AB R8, R9, R8 ;  /* 0x000000080908723e */ /* 0x000fe400000000ff */
[----:B------:R-:W-:Y:S02]  /*7b30*/  F2FP.F16.F32.PACK_AB R9, R15, R10 ;  /* 0x0000000a0f09723e */ /* 0x000fe400000000ff */
[----:B------:R-:W-:Y:S02]  /*7b40*/  F2FP.F16.F32.PACK_AB R10, R13, R12 ;  /* 0x0000000c0d0a723e */ /* 0x000fe400000000ff */
[----:B------:R-:W-:Y:S02]  /*7b50*/  F2FP.F16.F32.PACK_AB R11, R19, R14 ;  /* 0x0000000e130b723e */ /* 0x000fe400000000ff */
[----:B------:R-:W-:Y:S05]  /*7b60*/  IADD3 R0, PT, PT, R62, R61, RZ ;  /* 0x0000003d3e007210 */ /* 0x000fea0007ffe0ff */
[----:B------:R1:W-:Y:S01]  /*7b70*/  STS.128 [R0+0x200], R8 ;  /* 0x0002000800007388 */ /* 0x0003e20000000c00 */
[----:B------:R-:W-:Y:S01]  /*7b80*/  @!PT LDS RZ, [RZ] ;  /* 0x00000000fffff984 */ /* 0x000fe20000000800 */
[----:B------:R-:W-:Y:S01]  /*7b90*/  @!PT LDS RZ, [RZ] ;  /* 0x00000000fffff984 */ /* 0x000fe20000000800 */
[----:B------:R-:W-:Y:S01]  /*7ba0*/  @!PT LDS RZ, [RZ] ;  /* 0x00000000fffff984 */ /* 0x000fe20000000800 */
[----:B------:R-:W-:Y:S01]  /*7bb0*/  @!PT LDS RZ, [RZ] ;  /* 0x00000000fffff984 */ /* 0x000fe20000000800 */
[----:B------:R2:W-:Y:S07]  /*7bc0*/  MEMBAR.ALL.CTA ;  /* 0x0000000000007992 */ /* 0x0005ee0000008000 */
[----:B--2---:R-:W2:Y:S02]  /*7bd0*/  FENCE.VIEW.ASYNC.S ;  /* 0x00000000000073c6 */ /* 0x004ea40000000000 */
[----:B--2---:R-:W-:Y:S06]  /*7be0*/  BAR.SYNC.DEFER_BLOCKING 0x1, 0x80 ;  /* 0x0042000000007b1d */ /* 0x004fec0000010000 */
[----:B------:R-:W-:Y:S05]  /*7bf0*/  @P0 BRA `(.L_x_120) ;  /* 0x0000000000480947 */ /* 0x000fea0003800000 */
[----:B------:R-:W2:Y:S01]  /*7c00*/  LDCU.64 UR14, c[0x0][0x348] ;  /* 0x00006900ff0e77ac */ /* 0x000ea20008000a00 */
[----:B------:R-:W-:Y:S02]  /*7c10*/  R2UR UR6, R63 ;  /* 0x000000003f0672ca */ /* 0x000fe400000e0000 */
[----:B------:R-:W-:Y:S01]  /*7c20*/  R2UR UR10, R57 ;  /* 0x00000000390a72ca */ /* 0x000fe200000e0000 */
[----:B------:R-:W-:Y:S01]  /*7c30*/  UMOV UR9, UR47 ;  /* 0x0000002f00097c82 */ /* 0x000fe20008000000 */
[----:B------:R-:W-:Y:S01]  /*7c40*/  R2UR UR11, R56 ;  /* 0x00000000380b72ca */ /* 0x000fe200000e0000 */
[----:B------:R-:W-:Y:S01]  /*7c50*/  UIADD3 UR7, UPT, UPT, UR47, 0x20, URZ ;  /* 0x000000202f077890 */ /* 0x000fe2000fffe0ff */
[----:B------:R-:W-:Y:S02]  /*7c60*/  R2UR UR12, R54 ;  /* 0x00000000360c72ca */ /* 0x000fe400000e0000 */
[----:B------:R-:W-:Y:S05]  /*7c70*/  R2UR UR13, R55 ;  /* 0x00000000370d72ca */ /* 0x000fea00000e0000 */
[----:B------:R-:W-:Y:S02]  /*7c80*/  UIADD3 UR6, UPT, UPT, UR45, UR6, URZ ;  /* 0x000000062d067290 */ /* 0x000fe4000fffe0ff */
[----:B--2---:R-:W-:Y:S02]  /*7c90*/  UIADD3 UR4, UP0, UPT, UR14, 0x780, URZ ;  /* 0x000007800e047890 */ /* 0x004fe4000ff1e0ff */
[----:B------:R-:W-:Y:S02]  /*7ca0*/  UIADD3 UR8, UPT, UPT, UR6, 0x200, URZ ;  /* 0x0000020006087890 */ /* 0x000fe4000fffe0ff */
[----:B------:R-:W-:Y:S02]  /*7cb0*/  UIADD3.X UR5, UPT, UPT, URZ, UR15, URZ, UP0, !UPT ;  /* 0x0000000fff057290 */ /* 0x000fe400087fe4ff */
[----:B------:R-:W-:Y:S07]  /*7cc0*/  UIADD3 UR6, UPT, UPT, UR6, 0xa00, URZ ;  /* 0x00000a0006067890 */ /* 0x000fee000fffe0ff */
[----:B------:R2:W-:Y:S02]  /*7cd0*/  UTMASTG.5D.IM2COL [UR8], [UR4] ;  /* 0x00000008040073b5 */ /* 0x0005e40008060000 */
[----:B--2---:R-:W-:Y:S01]  /*7ce0*/  UMOV UR8, UR6 ;  /* 0x0000000600087c82 */ /* 0x004fe20008000000 */
[----:B------:R-:W-:Y:S02]  /*7cf0*/  UMOV UR9, UR7 ;  /* 0x0000000700097c82 */ /* 0x000fe40008000000 */
[----:B------:R2:W-:Y:S02]  /*7d00*/  UTMASTG.5D.IM2COL [UR8], [UR4] ;  /* 0x00000008040073b5 */ /* 0x0005e40008060000 */
[----:B--2---:R0:W-:Y:S02]  /*7d10*/  UTMACMDFLUSH ;  /* 0x00000000000079b7 */ /* 0x0041e40000000000 */
.L_x_120:
[----:B------:R-:W-:Y:S05]  /*7d20*/  BSYNC.RECONVERGENT B0 ;  /* 0x0000000000007941 */ /* 0x000fea0003800200 */
.L_x_119:
[----:B------:R-:W-:Y:S01]  /*7d30*/  UIADD3 UR46, UPT, UPT, UR48, 0x1, URZ ;  /* 0x00000001302e7890 */ /* 0x000fe2000fffe0ff */
[----:B------:R-:W-:Y:S03]  /*7d40*/  BSSY.RECONVERGENT B0, `(.L_x_121) ;  /* 0x0000005000007945 */ /* 0x000fe60003800200 */
[----:B------:R-:W-:Y:S04]  /*7d50*/  UISETP.NE.AND UP0, UPT, UR46, 0x3, UPT ;  /* 0x000000032e00788c */ /* 0x000fe8000bf05270 */
[----:B------:R-:W-:Y:S01]  /*7d60*/  USEL UR44, UR46, URZ, UP0 ;  /* 0x000000ff2e2c7287 */ /* 0x000fe20008000000 */
[----:B------:R-:W-:Y:S11]  /*7d70*/  @P0 BRA `(.L_x_122) ;  /* 0x0000000000040947 */ /* 0x000ff60003800000 */
[----:B------:R-:W-:Y:S04]  /*7d80*/  DEPBAR.LE SB0, 0x1 ;  /* 0x000080400000791a */ /* 0x000fe80000000000 */
.L_x_122:
[----:B------:R-:W-:Y:S05]  /*7d90*/  BSYNC.RECONVERGENT B0 ;  /* 0x0000000000007941 */ /* 0x000fea0003800200 */
.L_x_121:
[----:B------:R-:W-:Y:S01]  /*7da0*/  BAR.SYNC.DEFER_BLOCKING 0x1, 0x80 ;  /* 0x0042000000007b1d */ /* 0x000fe20000010000 */
[----:B------:R-:W-:Y:S01]  /*7db0*/  ISETP.NE.AND P1, PT, R60, RZ, PT ;  /* 0x000000ff3c00720c */ /* 0x000fe20003f25270 */
[----:B------:R-:W-:Y:S01]  /*7dc0*/  UISETP.NE.AND UP0, UPT, UR50, URZ, UPT ;  /* 0x000000ff3200728c */ /* 0x000fe2000bf05270 */
[----:B------:R-:W-:Y:S11]  /*7dd0*/  LEA R3, R64, UR45, 0x3 ;  /* 0x0000002d40037c11 */ /* 0x000ff6000f8e18ff */
[----:B------:R-:W-:Y:S01]  /*7de0*/  @P1 SHF.L.U32 R4, R27, 0x1f, RZ ;  /* 0x0000001f1b041819 */ /* 0x000fe200000006ff */
[----:B------:R-:W-:Y:S06]  /*7df0*/  BRA.U !UP0, `(.L_x_123) ;  /* 0x0000000108247547 */ /* 0x000fec000b800000 */
[----:B-1----:R-:W1:Y:S01]  /*7e00*/  S2R R0, SR_CgaCtaId ;  /* 0x0000000000007919 */ /* 0x002e620000008800 */
[----:B------:R-:W-:Y:S01]  /*7e10*/  IMAD.U32 R2, RZ, RZ, UR49 ;  /* 0x00000031ff027e24 */ /* 0x000fe2000f8e00ff */
[----:B------:R-:W-:Y:S04]  /*7e20*/  UIADD3 UR4, UPT, UPT, UR49, 0x1, URZ ;  /* 0x0000000131047890 */ /* 0x000fe8000fffe0ff */
[----:B------:R-:W-:Y:S01]  /*7e30*/  @P1 LEA R2, R2, UR45, 0x3 ;  /* 0x0000002d02021c11 */ /* 0x000fe2000f8e18ff */
[----:B------:R-:W-:Y:S04]  /*7e40*/  UISETP.NE.AND UP0, UPT, UR4, 0x3, UPT ;  /* 0x000000030400788c */ /* 0x000fe8000bf05270 */
[----:B------:R-:W-:Y:S01]  /*7e50*/  @P1 VIADD R2, R2, 0x128 ;  /* 0x0000012802021836 */ /* 0x000fe20000000000 */
[----:B------:R-:W-:Y:S04]  /*7e60*/  USEL UR49, UR4, URZ, UP0 ;  /* 0x000000ff04317287 */ /* 0x000fe80008000000 */
[----:B-1----:R-:W-:Y:S04]  /*7e70*/  @P1 PRMT R0, R0, 0x654, R2 ;  /* 0x0000065400001816 */ /* 0x002fe80000000002 */
[----:B------:R2:W-:Y:S04]  /*7e80*/  @P1 SYNCS.ARRIVE.TRANS64.RED.A1T0 RZ, [R0+URZ], RZ ;  /* 0x000000ff00ff19a7 */ /* 0x0005e800081004ff */
.L_x_123:
[----:B------:R-:W3:Y:S01]  /*7e90*/  @P1 SYNCS.PHASECHK.TRANS64.TRYWAIT P0, [R3+URZ+0x110], R4 ;  /* 0x00011004030015a7 */ /* 0x000ee200080011ff */
[----:B------:R-:W-:Y:S01]  /*7ea0*/  BSSY B1, `(.L_x_124) ;  /* 0x0000012000017945 */ /* 0x000fe20003800000 */
[----:B---3--:R-:W-:Y:S03]  /*7eb0*/  @P1 SEL R66, RZ, 0x1, !P0 ;  /* 0x00000001ff421807 */ /* 0x008fe60004000000 */
[----:B------:R-:W-:Y:S05]  /*7ec0*/  @!P1 BRA `(.L_x_125) ;  /* 0x00000000003c9947 */ /* 0x000fea0003800000 */
[----:B------:R-:W-:Y:S01]  /*7ed0*/  ISETP.NE.AND P1, PT, R67, RZ, PT ;  /* 0x000000ff4300720c */ /* 0x000fe20003f25270 */
[----:B------:R-:W-:Y:S01]  /*7ee0*/  BSSY B0, `(.L_x_126) ;  /* 0x0000009000007945 */ /* 0x000fe20003800000 */
[----:B------:R-:W-:Y:S11]  /*7ef0*/  ISETP.NE.AND P0, PT, R66, RZ, PT ;  /* 0x000000ff4200720c */ /* 0x000ff60003f05270 */
[----:B------:R-:W-:Y:S05]  /*7f00*/  @P1 IMAD R64, R64, 0x1000, R65 ;  /* 0x0000100040401824 */ /* 0x000fea00078e0241 */
[----:B-12---:R-:W-:Y:S05]  /*7f10*/  @P1 IADD3 R0, PT, PT, R64, UR45, RZ ;  /* 0x0000002d40001c10 */ /* 0x006fea000fffe0ff */
[----:B------:R-:W-:Y:S01]  /*7f20*/  @P1 IMAD.IADD R0, R61, 0x1, R0 ;  /* 0x000000013d001824 */ /* 0x000fe200078e0200 */
[----:B------:R-:W-:Y:S06]  /*7f30*/  @P0 BRA `(.L_x_127) ;  /* 0x00000000000c0947 */ /* 0x000fec0003800000 */
[----:B------:R-:W-:Y:S04]  /*7f40*/  SHF.L.U32 R27, R27, 0x1f, RZ ;  /* 0x0000001f1b1b7819 */ /* 0x000fe800000006ff */
[----:B------:R-:W1:Y:S02]  /*7f50*/  SYNCS.PHASECHK.TRANS64.TRYWAIT P0, [R3+URZ+0x110], R27 ;  /* 0x0001101b030075a7 */ /* 0x000e6400080011ff */
[----:B-1----:R-:W-:Y:S05]  /*7f60*/  @!P0 BRA `(.L_x_128) ;  /* 0x0000001800848947 */ /* 0x002fea0003800000 */
.L_x_127:
[----:B------:R-:W-:Y:S05]  /*7f70*/  BSYNC B0 ;  /* 0x0000000000007941 */ /* 0x000fea0003800000 */
.L_x_126:
[----:B------:R-:W-:Y:S11]  /*7f80*/  ISETP.NE.AND P0, PT, R67, RZ, PT ;  /* 0x000000ff4300720c */ /* 0x000ff60003f05270 */
[----:B------:R-:W-:Y:S02]  /*7f90*/  @!UPT UIADD3 URZ, UPT, UPT, URZ, URZ, URZ ;  /* 0x000000fffffff290 */ /* 0x000fe4000fffe0ff */
[----:B------:R3:W4:Y:S04]  /*7fa0*/  @P0 LDS.128 R28, [R64+UR45+0x200] ;  /* 0x0002002d401c0984 */ /* 0x0007280008000c00 */
[----:B------:R3:W2:Y:S02]  /*7fb0*/  @P0 LDS.128 R36, [R0+0x200] ;  /* 0x0002000000240984 */ /* 0x0006a40000000c00 */
.L_x_125:
[----:B------:R-:W-:Y:S05]  /*7fc0*/  BSYNC B1 ;  /* 0x0000000000017941 */ /* 0x000fea0003800000 */
.L_x_124:
[----:B-123--:R-:W-:Y:S05]  /*7fd0*/  VIADD R0, R25, 0x10 ;  /* 0x0000001019007836 */ /* 0x00efea0000000000 */
[----:B------:R-:W-:Y:S04]  /*7fe0*/  SHF.R.U32.HI R0, RZ, 0x15, R0 ;  /* 0x00000015ff007819 */ /* 0x000fe80000011600 */
[----:B------:R-:W-:Y:S11]  /*7ff0*/  LOP3.LUT P0, RZ, R0, 0x3, R46, 0x48, !PT ;  /* 0x0000000300ff7812 */ /* 0x000ff6000780482e */
[----:B------:R-:W-:Y:S02]  /*8000*/  @!UPT UIADD3 URZ, UPT, UPT, URZ, URZ, URZ ;  /* 0x000000fffffff290 */ /* 0x000fe4000fffe0ff */
[----:B------:R-:W-:Y:S05]  /*8010*/  @!P0 BRA `(.L_x_129) ;  /* 0x0000000000408947 */ /* 0x000fea0003800000 */
[----:B------:R-:W1:Y:S01]  /*8020*/  LDCU.64 UR8, c[0x4][0x70] ;  /* 0x01000e00ff0877ac */ /* 0x000e620008000a00 */
[----:B------:R-:W-:Y:S01]  /*8030*/  MOV R3, 0x0 ;  /* 0x0000000000037802 */ /* 0x000fe20000000f00 */
[----:B------:R-:W-:Y:S02]  /*8040*/  HFMA2 R12, -RZ, RZ, 0, 5.9604644775390625e-08 ;  /* 0x00000001ff0c7431 */ /* 0x000fe400000001ff */
[----:B------:R-:W-:Y:S02]  /*8050*/  IMAD.MOV.U32 R8, RZ, RZ, 0x192 ;  /* 0x00000192ff087424 */ /* 0x000fe400078e00ff */
[----:B------:R-:W-:Y:S01]  /*8060*/  IMAD.MOV.U32 R13, RZ, RZ, RZ ;  /* 0x000000ffff0d7224 */ /* 0x000fe200078e00ff */
[----:B------:R-:W2:Y:S01]  /*8070*/  LDCU.64 UR6, c[0x4][0x78] ;  /* 0x01000f00ff0677ac */ /* 0x000ea20008000a00 */
[----:B------:R-:W3:Y:S01]  /*8080*/  LDC.64 R2, c[0x4][R3] ;  /* 0x0100000003027b82 */ /* 0x000ee20000000a00 */
[----:B------:R-:W5:Y:S01]  /*8090*/  LDCU.64 UR4, c[0x4][0x10] ;  /* 0x01000200ff0477ac */ /* 0x000f620008000a00 */
[----:B-1----:R-:W-:Y:S01]  /*80a0*/  MOV R5, UR9 ;  /* 0x0000000900057c02 */ /* 0x002fe20008000f00 */
[----:B------:R-:W-:Y:S01]  /*80b0*/  IMAD.U32 R4, RZ, RZ, UR8 ;  /* 0x00000008ff047e24 */ /* 0x000fe2000f8e00ff */
[----:B--2---:R-:W-:Y:S01]  /*80c0*/  MOV R7, UR7 ;  /* 0x0000000700077c02 */ /* 0x004fe20008000f00 */
[----:B------:R-:W-:Y:S01]  /*80d0*/  IMAD.U32 R6, RZ, RZ, UR6 ;  /* 0x00000006ff067e24 */ /* 0x000fe2000f8e00ff */
[----:B-----5:R-:W-:Y:S01]  /*80e0*/  MOV R11, UR5 ;  /* 0x00000005000b7c02 */ /* 0x020fe20008000f00 */
[----:B------:R-:W-:Y:S02]  /*80f0*/  IMAD.U32 R10, RZ, RZ, UR4 ;  /* 0x00000004ff0a7e24 */ /* 0x000fe4000f8e00ff */
[----:B------:R-:W-:Y:S07]  /*8100*/  LEPC R20, `(.L_x_129) ;  /* 0x000000001014794e */ /* 0x000fee0000000000 */
[----:B---34-:R-:W-:Y:S05]  /*8110*/  CALL.ABS.NOINC R2 ;  /* 0x0000000002007343 */ /* 0x018fea0003c00000 */
.L_x_129:
[----:B------:R-:W-:Y:S01]  /*8120*/  ISETP.NE.AND P0, PT, R53, RZ, PT ;  /* 0x000000ff3500720c */ /* 0x000fe20003f05270 */
[----:B------:R-:W-:Y:S05]  /*8130*/  WARPSYNC.ALL ;  /* 0x0000000000007948 */ /* 0x000fea0003800000 */
[----:B------:R-:W-:Y:S01]  /*8140*/  R2UR UR4, R25 ;  /* 0x00000000190472ca */ /* 0x000fe200000e0000 */
[--C-:B----4-:R-:W-:Y:S01]  /*8150*/  HADD2.F32 R0, -RZ, R28.reuse.H0_H0 ;  /* 0x2000001cff007230 */ /* 0x110fe20000004100 */
[----:B------:R-:W-:Y:S01]  /*8160*/  IADD3 R58, PT, PT, R58, 0x170, RZ ;  /* 0x000001703a3a7810 */ /* 0x000fe20007ffe0ff */
[----:B------:R-:W-:Y:S01]  /*8170*/  HADD2.F32 R2, -RZ, R28.H1_H1 ;  /* 0x3000001cff027230 */ /* 0x000fe20000004100 */
[----:B------:R-:W-:Y:S01]  /*8180*/  BSSY.RECONVERGENT B0, `(.L_x_130) ;  /* 0x000005a000007945 */ /* 0x000fe20003800200 */
[--C-:B------:R-:W-:Y:S01]  /*8190*/  HADD2.F32 R20, -RZ, R29.reuse.H0_H0 ;  /* 0x2000001dff147230 */ /* 0x100fe20000004100 */
[----:B------:R-:W-:Y:S01]  /*81a0*/  LOP3.LUT R58, R58, 0xfefffff8, RZ, 0xc0, !PT ;  /* 0xfefffff83a3a7812 */ /* 0x000fe200078ec0ff */
[----:B------:R-:W-:Y:S02]  /*81b0*/  HADD2.F32 R21, -RZ, R29.H1_H1 ;  /* 0x3000001dff157230 */ /* 0x000fe40000004100 */
[--C-:B------:R-:W-:Y:S02]  /*81c0*/  HADD2.F32 R25, -RZ, R30.reuse.H0_H0 ;  /* 0x2000001eff197230 */ /* 0x100fe40000004100 */
[----:B------:R-:W-:Y:S02]  /*81d0*/  HADD2.F32 R27, -RZ, R30.H1_H1 ;  /* 0x3000001eff1b7230 */ /* 0x000fe40000004100 */
[----:B------:R-:W1:Y:S01]  /*81e0*/  LDTM.x16 R4, tmem[UR4+0x10] ;  /* 0x00001004000479ee */ /* 0x000e620008240000 */
[----:B------:R-:W-:Y:S01]  /*81f0*/  NOP ;  /* 0x0000000000007918 */ /* 0x000fe20000000000 */
[----:B-1----:R1:W-:Y:S01]  /*8200*/  SYNCS.ARRIVE.TRANS64.RED.A1T0 RZ, [R58+URZ], RZ ;  /* 0x000000ff3aff79a7 */ /* 0x0023e200081004ff */
[--C-:B------:R-:W-:Y:S02]  /*8210*/  HADD2.F32 R28, -RZ, R31.reuse.H0_H0 ;  /* 0x2000001fff1c7230 */ /* 0x100fe40000004100 */
[----:B------:R-:W-:Y:S02]  /*8220*/  HADD2.F32 R29, -RZ, R31.H1_H1 ;  /* 0x3000001fff1d7230 */ /* 0x000fe40000004100 */
        /* <DEDUP_REMOVED lines=8> */
[C---:B------:R-:W-:Y:S01]  /*82b0*/  FMUL R4, R24.reuse, R4 ;  /* 0x0000000418047220 */ /* 0x040fe20000400000 */
[C---:B------:R-:W-:Y:S01]  /*82c0*/  FMUL R5, R24.reuse, R5 ;  /* 0x0000000518057220 */ /* 0x040fe20000400000 */
[C---:B------:R-:W-:Y:S01]  /*82d0*/  FMUL R6, R24.reuse, R6 ;  /* 0x0000000618067220 */ /* 0x040fe20000400000 */
[----:B------:R-:W-:Y:S01]  /*82e0*/  FMUL R3, R24, R9 ;  /* 0x0000000918037220 */ /* 0x000fe20000400000 */
[----:B------:R-:W-:Y:S01]  /*82f0*/  FFMA R4, R26, R0, R4 ;  /* 0x000000001a047223 */ /* 0x000fe20000000004 */
[----:B------:R-:W-:Y:S01]  /*8300*/  FMUL R0, R24, R7 ;  /* 0x0000000718007220 */ /* 0x000fe20000400000 */
[C---:B------:R-:W-:Y:S01]  /*8310*/  FFMA R5, R26.reuse, R2, R5 ;  /* 0x000000021a057223 */ /* 0x040fe20000000005 */
[----:B------:R-:W-:Y:S01]  /*8320*/  FFMA R6, R26, R20, R6 ;  /* 0x000000141a067223 */ /* 0x000fe20000000006 */
[----:B------:R-:W-:Y:S01]  /*8330*/  FMUL R2, R24, R8 ;  /* 0x0000000818027220 */ /* 0x000fe20000400000 */
[----:B------:R-:W-:Y:S01]  /*8340*/  FFMA R0, R26, R21, R0 ;  /* 0x000000151a007223 */ /* 0x000fe20000000000 */
[C---:B------:R-:W-:Y:S01]  /*8350*/  FMUL R7, R24.reuse, R10 ;  /* 0x0000000a18077220 */ /* 0x040fe20000400000 */
[----:B------:R-:W-:Y:S01]  /*8360*/  F2FP.F16.F32.PACK_AB R4, R5, R4 ;  /* 0x000000040504723e */ /* 0x000fe200000000ff */
[----:B------:R-:W-:Y:S01]  /*8370*/  FMUL R11, R24, R11 ;  /* 0x0000000b180b7220 */ /* 0x000fe20000400000 */
[----:B------:R-:W-:Y:S01]  /*8380*/  FFMA R2, R26, R25, R2 ;  /* 0x000000191a027223 */ /* 0x000fe20000000002 */
[----:B------:R-:W-:Y:S01]  /*8390*/  F2FP.F16.F32.PACK_AB R5, R0, R6 ;  /* 0x000000060005723e */ /* 0x000fe200000000ff */
[----:B------:R-:W-:Y:S01]  /*83a0*/  FMUL R8, R24, R12 ;  /* 0x0000000c18087220 */ /* 0x000fe20000400000 */
[----:B------:R-:W-:Y:S01]  /*83b0*/  MOV R0, UR44 ;  /* 0x0000002c00007c02 */ /* 0x000fe20008000f00 */
[----:B------:R-:W-:Y:S01]  /*83c0*/  FFMA R3, R26, R27, R3 ;  /* 0x0000001b1a037223 */ /* 0x000fe20000000003 */
[----:B------:R-:W-:Y:S01]  /*83d0*/  FMUL R9, R24, R13 ;  /* 0x0000000d18097220 */ /* 0x000fe20000400000 */
[----:B------:R-:W-:Y:S01]  /*83e0*/  FFMA R7, R26, R28, R7 ;  /* 0x0000001c1a077223 */ /* 0x000fe20000000007 */
[----:B------:R-:W-:Y:S01]  /*83f0*/  FMUL R10, R24, R14 ;  /* 0x0000000e180a7220 */ /* 0x000fe20000400000 */
[----:B------:R-:W-:Y:S01]  /*8400*/  FFMA R11, R26, R29, R11 ;  /* 0x0000001d1a0b7223 */ /* 0x000fe2000000000b */
[----:B------:R-:W-:Y:S01]  /*8410*/  FMUL R15, R24, R15 ;  /* 0x0000000f180f7220 */ /* 0x000fe20000400000 */
[----:B------:R-:W-:Y:S01]  /*8420*/  FFMA R8, R26, R30, R8 ;  /* 0x0000001e1a087223 */ /* 0x000fe20000000008 */
[----:B------:R-:W-:Y:S01]  /*8430*/  LEA R0, R0, R52, 0xb ;  /* 0x0000003400007211 */ /* 0x000fe200078e58ff */
[----:B------:R-:W-:Y:S01]  /*8440*/  FMUL R12, R24, R16 ;  /* 0x00000010180c7220 */ /* 0x000fe20000400000 */
[----:B------:R-:W-:Y:S01]  /*8450*/  FFMA R9, R26, R31, R9 ;  /* 0x0000001f1a097223 */ /* 0x000fe20000000009 */
[----:B------:R-:W-:Y:S01]  /*8460*/  FMUL R13, R24, R17 ;  /* 0x00000011180d7220 */ /* 0x000fe20000400000 */
[----:B------:R-:W-:Y:S01]  /*8470*/  FFMA R10, R26, R32, R10 ;  /* 0x000000201a0a7223 */ /* 0x000fe2000000000a */
[----:B------:R-:W-:Y:S01]  /*8480*/  FMUL R14, R24, R18 ;  /* 0x00000012180e7220 */ /* 0x000fe20000400000 */
[----:B------:R-:W-:Y:S01]  /*8490*/  FFMA R15, R26, R33, R15 ;  /* 0x000000211a0f7223 */ /* 0x000fe2000000000f */
[----:B------:R-:W-:Y:S01]  /*84a0*/  FMUL R19, R24, R19 ;  /* 0x0000001318137220 */ /* 0x000fe20000400000 */
[----:B------:R-:W-:Y:S01]  /*84b0*/  F2FP.F16.F32.PACK_AB R6, R3, R2 ;  /* 0x000000020306723e */ /* 0x000fe200000000ff */
[C---:B------:R-:W-:Y:S01]  /*84c0*/  FFMA R12, R26.reuse, R34, R12 ;  /* 0x000000221a0c7223 */ /* 0x040fe2000000000c */
[----:B------:R-:W-:Y:S01]  /*84d0*/  F2FP.F16.F32.PACK_AB R7, R11, R7 ;  /* 0x000000070b07723e */ /* 0x000fe200000000ff */
[----:B------:R-:W-:Y:S01]  /*84e0*/  FFMA R13, R26, R35, R13 ;  /* 0x000000231a0d7223 */ /* 0x000fe2000000000d */
[----:B------:R-:W-:Y:S01]  /*84f0*/  LEA R0, R0, UR45, 0x1 ;  /* 0x0000002d00007c11 */ /* 0x000fe2000f8e08ff */
[C---:B------:R-:W-:Y:S01]  /*8500*/  FFMA R14, R26.reuse, R36, R14 ;  /* 0x000000241a0e7223 */ /* 0x040fe2000000000e */
[----:B------:R-:W-:Y:S01]  /*8510*/  FFMA R19, R26, R37, R19 ;  /* 0x000000251a137223 */ /* 0x000fe20000000013 */
[----:B------:R-:W-:Y:S02]  /*8520*/  F2FP.F16.F32.PACK_AB R8, R9, R8 ;  /* 0x000000080908723e */ /* 0x000fe400000000ff */
[----:B------:R1:W-:Y:S01]  /*8530*/  STS.128 [R0+0x200], R4 ;  /* 0x0002000400007388 */ /* 0x0003e20000000c00 */
        /* <DEDUP_REMOVED lines=16> */
[----:B------:R-:W-:Y:S01]  /*8640*/  ULEA UR6, UR44, UR45, 0xc ;  /* 0x0000002d2c067291 */ /* 0x000fe2000f8e60ff */
[----:B------:R-:W-:Y:S01]  /*8650*/  R2UR UR12, R54 ;  /* 0x00000000360c72ca */ /* 0x000fe200000e0000 */
[----:B------:R-:W-:Y:S01]  /*8660*/  UIADD3 UR9, UPT, UPT, UR47, 0x10, URZ ;  /* 0x000000102f097890 */ /* 0x000fe2000fffe0ff */
[----:B------:R-:W-:Y:S01]  /*8670*/  R2UR UR13, R55 ;  /* 0x00000000370d72ca */ /* 0x000fe200000e0000 */
[----:B------:R-:W-:Y:S02]  /*8680*/  UIADD3 UR8, UPT, UPT, UR6, 0x200, URZ ;  /* 0x0000020006087890 */ /* 0x000fe4000fffe0ff */
[----:B------:R-:W-:Y:S02]  /*8690*/  UIADD3 UR6, UPT, UPT, UR6, 0xa00, URZ ;  /* 0x00000a0006067890 */ /* 0x000fe4000fffe0ff */
[----:B------:R-:W-:Y:S02]  /*86a0*/  UIADD3 UR7, UPT, UPT, UR47, 0x30, URZ ;  /* 0x000000302f077890 */ /* 0x000fe4000fffe0ff */
[----:B--2---:R-:W-:Y:S04]  /*86b0*/  UIADD3 UR4, UP0, UPT, UR14, 0x780, URZ ;  /* 0x000007800e047890 */ /* 0x004fe8000ff1e0ff */
[----:B------:R-:W-:Y:S09]  /*86c0*/  UIADD3.X UR5, UPT, UPT, URZ, UR15, URZ, UP0, !UPT ;  /* 0x0000000fff057290 */ /* 0x000ff200087fe4ff */
[----:B------:R2:W-:Y:S02]  /*86d0*/  UTMASTG.5D.IM2COL [UR8], [UR4] ;  /* 0x00000008040073b5 */ /* 0x0005e40008060000 */
[----:B--2---:R-:W-:Y:S01]  /*86e0*/  UMOV UR8, UR6 ;  /* 0x0000000600087c82 */ /* 0x004fe20008000000 */
[----:B------:R-:W-:Y:S02]  /*86f0*/  UMOV UR9, UR7 ;  /* 0x0000000700097c82 */ /* 0x000fe40008000000 */
[----:B------:R2:W-:Y:S02]  /*8700*/  UTMASTG.5D.IM2COL [UR8], [UR4] ;  /* 0x00000008040073b5 */ /* 0x0005e40008060000 */
[----:B--2---:R0:W-:Y:S02]  /*8710*/  UTMACMDFLUSH ;  /* 0x00000000000079b7 */ /* 0x0041e40000000000 */
.L_x_131:
[----:B------:R-:W-:Y:S05]  /*8720*/  BSYNC.RECONVERGENT B0 ;  /* 0x0000000000007941 */ /* 0x000fea0003800200 */
.L_x_130:
[----:B------:R-:W-:Y:S01]  /*8730*/  UIADD3 UR4, UPT, UPT, UR44, 0x1, URZ ;  /* 0x000000012c047890 */ /* 0x000fe2000fffe0ff */
[----:B------:R-:W-:Y:S03]  /*8740*/  BSSY.RECONVERGENT B0, `(.L_x_132) ;  /* 0x0000008000007945 */ /* 0x000fe60003800200 */
[----:B------:R-:W-:Y:S04]  /*8750*/  UISETP.NE.AND UP0, UPT, UR4, 0x3, UPT ;  /* 0x000000030400788c */ /* 0x000fe8000bf05270 */
[----:B------:R-:W-:Y:S02]  /*8760*/  UISETP.EQ.XOR UP1, UPT, UR46, 0x3, !UP0 ;  /* 0x000000032e00788c */ /* 0x000fe4000c722a70 */
[----:B------:R-:W-:Y:S02]  /*8770*/  USEL UR48, UR4, URZ, UP0 ;  /* 0x000000ff04307287 */ /* 0x000fe40008000000 */
[----:B------:R-:W-:Y:S04]  /*8780*/  USEL UR5, URZ, 0x1, !UP1 ;  /* 0x00000001ff057887 */ /* 0x000fe8000c800000 */
[----:B------:R-:W-:Y:S01]  /*8790*/  ULOP3.LUT UR51, UR51, UR5, URZ, 0x3c, !UPT ;  /* 0x0000000533337292 */ /* 0x000fe2000f8e3cff */
[----:B------:R-:W-:Y:S11]  /*87a0*/  @P0 BRA `(.L_x_133) ;  /* 0x0000000000040947 */ /* 0x000ff60003800000 */
[----:B------:R-:W-:Y:S04]  /*87b0*/  DEPBAR.LE SB0, 0x1 ;  /* 0x000080400000791a */ /* 0x000fe80000000000 */
.L_x_133:
[----:B------:R-:W-:Y:S05]  /*87c0*/  BSYNC.RECONVERGENT B0 ;  /* 0x0000000000007941 */ /* 0x000fea0003800200 */
.L_x_132:
[----:B------:R-:W-:Y:S01]  /*87d0*/  BAR.SYNC.DEFER_BLOCKING 0x1, 0x80 ;  /* 0x0042000000007b1d */ /* 0x000fe20000010000 */
[----:B------:R-:W-:Y:S01]  /*87e0*/  UISETP.NE.AND UP0, UPT, UR50, -0x2, UPT ;  /* 0xfffffffe3200788c */ /* 0x000fe2000bf05270 */
[----:B------:R-:W-:Y:S08]  /*87f0*/  IADD3 R22, PT, PT, R22, 0x1, RZ ;  /* 0x0000000116167810 */ /* 0x000ff00007ffe0ff */
[----:B------:R-:W-:Y:S05]  /*8800*/  BRA.U !UP0, `(.L_x_134) ;  /* 0x0000000108287547 */ /* 0x000fea000b800000 */
[----:B-1----:R-:W1:Y:S01]  /*8810*/  S2R R0, SR_CgaCtaId ;  /* 0x0000000000007919 */ /* 0x002e620000008800 */
[----:B------:R-:W-:Y:S01]  /*8820*/  ISETP.NE.AND P0, PT, R60, RZ, PT ;  /* 0x000000ff3c00720c */ /* 0x000fe20003f05270 */
[----:B------:R-:W-:Y:S01]  /*8830*/  IMAD.U32 R2, RZ, RZ, UR49 ;  /* 0x00000031ff027e24 */ /* 0x000fe2000f8e00ff */
[----:B------:R-:W-:Y:S04]  /*8840*/  UIADD3 UR4, UPT, UPT, UR49, 0x1, URZ ;  /* 0x0000000131047890 */ /* 0x000fe8000fffe0ff */
[----:B------:R-:W-:Y:S04]  /*8850*/  UISETP.NE.AND UP0, UPT, UR4, 0x3, UPT ;  /* 0x000000030400788c */ /* 0x000fe8000bf05270 */
[----:B------:R-:W-:Y:S03]  /*8860*/  USEL UR49, UR4, URZ, UP0 ;  /* 0x000000ff04317287 */ /* 0x000fe60008000000 */
[----:B------:R-:W-:Y:S05]  /*8870*/  @P0 LEA R2, R2, UR45, 0x3 ;  /* 0x0000002d02020c11 */ /* 0x000fea000f8e18ff */
[----:B------:R-:W-:Y:S05]  /*8880*/  @P0 VIADD R2, R2, 0x128 ;  /* 0x0000012802020836 */ /* 0x000fea0000000000 */
[----:B-1----:R-:W-:Y:S04]  /*8890*/  @P0 PRMT R0, R0, 0x654, R2 ;  /* 0x0000065400000816 */ /* 0x002fe80000000002 */
[----:B------:R2:W-:Y:S03]  /*88a0*/  @P0 SYNCS.ARRIVE.TRANS64.RED.A1T0 RZ, [R0+URZ], RZ ;  /* 0x000000ff00ff09a7 */ /* 0x0005e600081004ff */
.L_x_134:
[----:B------:R-:W-:Y:S01]  /*88b0*/  R2UR UR5, R47 ;  /* 0x000000002f0572ca */ /* 0x000fe200000e0000 */
[----:B------:R-:W-:Y:S01]  /*88c0*/  UISETP.NE.AND UP0, UPT, UR60, URZ, UPT ;  /* 0x000000ff3c00728c */ /* 0x000fe2000bf05270 */
[----:B------:R-:W-:Y:S01]  /*88d0*/  R2UR UR4, R48 ;  /* 0x00000000300472ca */ /* 0x000fe200000e0000 */
[----:B------:R-:W-:Y:S01]  /*88e0*/  UIADD3 UR50, UPT, UPT, UR50, 0x2, URZ ;  /* 0x0000000232327890 */ /* 0x000fe2000fffe0ff */
[----:B------:R-:W-:Y:S01]  /*88f0*/  ISETP.NE.AND P0, PT, R22, 0x2, PT ;  /* 0x000000021600780c */ /* 0x000fe20003f05270 */
[----:B------:R-:W-:Y:S01]  /*8900*/  UMOV UR46, UR61 ;  /* 0x0000003d002e7c82 */ /* 0x000fe20008000000 */
[----:B------:R-:W-:Y:S02]  /*8910*/  LOP3.LUT R50, R50, 0x1, RZ, 0x3c, !PT ;  /* 0x0000000132327812 */ /* 0x000fe400078e3cff */
[----:B-12---:R-:W-:Y:S02]  /*8920*/  SEL R0, RZ, 0x1, P0 ;  /* 0x00000001ff007807 */ /* 0x006fe40000000000 */
[----:B------:R-:W-:Y:S02]  /*8930*/  SEL R22, R22, RZ, P0 ;  /* 0x000000ff16167207 */ /* 0x000fe40000000000 */
[----:B------:R-:W-:Y:S01]  /*8940*/  LOP3.LUT R51, R51, R0, RZ, 0x3c, !PT ;  /* 0x0000000033337212 */ /* 0x000fe200078e3cff */
[----:B------:R-:W-:Y:S02]  /*8950*/  UIADD3 UR19, UPT, UPT, UR36, UR5, URZ ;  /* 0x0000000524137290 */ /* 0x000fe4000fffe0ff */
[----:B------:R-:W-:Y:S01]  /*8960*/  UIADD3 UR44, UPT, UPT, UR37, UR4, URZ ;  /* 0x00000004252c7290 */ /* 0x000fe2000fffe0ff */
[----:B------:R-:W-:Y:S11]  /*8970*/  BRA.U UP0, `(.L_x_135) ;  /* 0xffffffd900e87547 */ /* 0x000ff6000b83ffff */
[----:B------:R-:W-:-:S13]  /*8980*/  R2UR UR4, R49 ;  /* 0x00000000310472ca */ /* 0x000fda00000e0000 */
[----:B------:R-:W-:-:S09]  /*8990*/  UISETP.NE.AND UP0, UPT, UR4, URZ, UPT ;  /* 0x000000ff0400728c */ /* 0x000fd2000bf05270 */
[----:B------:R-:W-:Y:S05]  /*89a0*/  BRA.U !UP0, `(.L_x_136) ;  /* 0x0000000108487547 */ /* 0x000fea000b800000 */
[----:B------:R-:W1:Y:S02]  /*89b0*/  LDCU.64 UR4, c[0x0][0x990] ;  /* 0x00013200ff0477ac */ /* 0x000e640008000a00 */
[----:B-1----:R-:W-:-:S04]  /*89c0*/  UISETP.NE.U32.AND UP0, UPT, UR4, URZ, UPT ;  /* 0x000000ff0400728c */ /* 0x002fc8000bf05070 */
[----:B------:R-:W-:-:S09]  /*89d0*/  UISETP.NE.AND.EX UP0, UPT, UR5, URZ, UPT, UP0 ;  /* 0x000000ff0500728c */ /* 0x000fd2000bf05300 */
[----:B------:R-:W-:Y:S05]  /*89e0*/  BRA.U UP0, `(.L_x_137) ;  /* 0x00000001000c7547 */ /* 0x000fea000b800000 */
[----:B------:R-:W-:-:S13]  /*89f0*/  FSETP.NEU.AND P0, PT, R26, RZ, PT ;  /* 0x000000ff1a00720b */ /* 0x000fda0003f0d000 */
[----:B------:R-:W-:Y:S05]  /*8a00*/  @!P0 EXIT ;  /* 0x000000000000894d */ /* 0x000fea0003800000 */
[----:B------:R-:W-:Y:S05]  /*8a10*/  BRA `(.L_x_136) ;  /* 0x00000000002c7947 */ /* 0x000fea0003800000 */
.L_x_137:
[----:B------:R-:W-:Y:S01]  /*8a20*/  ISETP.NE.AND P0, PT, R59, RZ, PT ;  /* 0x000000ff3b00720c */ /* 0x000fe20003f05270 */
[----:B------:R-:W-:-:S12]  /*8a30*/  BSSY.RECONVERGENT B0, `(.L_x_136) ;  /* 0x0000009000007945 */ /* 0x000fd80003800200 */
[----:B------:R-:W-:Y:S05]  /*8a40*/  @P0 BRA `(.L_x_138) ;  /* 0x0000000000140947 */ /* 0x000fea0003800000 */
[----:B------:R-:W1:Y:S02]  /*8a50*/  LDCU.64 UR4, c[0x0][0x988] ;  /* 0x00013100ff0477ac */ /* 0x000e640008000a00 */
[----:B-1----:R-:W-:-:S04]  /*8a60*/  ISETP.NE.U32.AND P0, PT, RZ, UR4, PT ;  /* 0x00000004ff007c0c */ /* 0x002fc8000bf05070 */
[----:B------:R-:W-:-:S13]  /*8a70*/  ISETP.NE.AND.EX P0, PT, RZ, UR5, PT, P0 ;  /* 0x00000005ff007c0c */ /* 0x000fda000bf05300 */
[----:B------:R-:W-:Y:S05]  /*8a80*/  @!P0 EXIT ;  /* 0x000000000000894d */ /* 0x000fea0003800000 */
[----:B------:R-:W-:Y:S05]  /*8a90*/  BRA `(.L_x_139) ;  /* 0x0000000000087947 */ /* 0x000fea0003800000 */
.L_x_138:
[----:B------:R-:W-:-:S13]  /*8aa0*/  FSETP.NEU.AND P0, PT, R26, RZ, PT ;  /* 0x000000ff1a00720b */ /* 0x000fda0003f0d000 */
[----:B------:R-:W-:Y:S05]  /*8ab0*/  @!P0 EXIT ;  /* 0x000000000000894d */ /* 0x000fea0003800000 */
.L_x_139:
[----:B------:R-:W-:Y:S05]  /*8ac0*/  BSYNC.RECONVERGENT B0 ;  /* 0x0000000000007941 */ /* 0x000fea0003800200 */
.L_x_136:
[----:B------:R-:W1:Y:S01]  /*8ad0*/  S2UR UR5, SR_CgaCtaId ;  /* 0x00000000000579c3 */ /* 0x000e620000008800 */
[----:B------:R-:W-:Y:S01]  /*8ae0*/  ULEA UR4, UR49, UR45, 0x3 ;  /* 0x0000002d31047291 */ /* 0x000fe2000f8e18ff */
[----:B------:R-:W-:-:S04]  /*8af0*/  DEPBAR.LE SB0, 0x0 ;  /* 0x000080000000791a */ /* 0x000fc80000000000 */
[----:B------:R-:W-:-:S04]  /*8b00*/  UIADD3 UR4, UPT, UPT, UR4, 0x128, URZ ;  /* 0x0000012804047890 */ /* 0x000fc8000fffe0ff */
[----:B-1----:R-:W-:-:S09]  /*8b10*/  UPRMT UR4, UR5, 0x654, UR4 ;  /* 0x0000065405047896 */ /* 0x002fd20008000004 */
[----:B------:R-:W-:Y:S01]  /*8b20*/  SYNCS.ARRIVE.TRANS64.RED.A1T0 RZ, [UR4], RZ ;  /* 0x000000ffffff79a7 */ /* 0x000fe20008100404 */
[----:B------:R-:W-:Y:S05]  /*8b30*/  EXIT ;  /* 0x000000000000794d */ /* 0x000fea0003800000 */
.L_x_25:
[----:B------:R-:W-:Y:S07]  /*8b40*/  MOV R0, UR9 ;  /* 0x0000000900007c02 */ /* 0x000fee0008000f00 */
.L_x_140:
[----:B--2---:R2:W3:Y:S02]  /*8b50*/  SYNCS.PHASECHK.TRANS64.TRYWAIT P0, [R0+URZ+0x88], R4 ;  /* 0x00008804000075a7 */ /* 0x0044e400080011ff */
[----:B---3--:R-:W-:Y:S05]  /*8b60*/  @!P0 NANOSLEEP.SYNCS 0x989680 ;  /* 0x009896800000895d */ /* 0x008fea0003900000 */
[----:B------:R-:W3:Y:S02]  /*8b70*/  @!P0 SYNCS.PHASECHK.TRANS64 P0, [R0+URZ+0x88], R4 ;  /* 0x00008804000085a7 */ /* 0x000ee400080010ff */
[----:B---3--:R-:W-:Y:S05]  /*8b80*/  @!P0 BRA `(.L_x_140) ;  /* 0xfffffffc00f08947 */ /* 0x008fea000383ffff */
[----:B------:R-:W-:Y:S05]  /*8b90*/  BRA `(.L_x_24) ;  /* 0xffffff9000807947 */ /* 0x000fea000383ffff */
.L_x_32:
[----:B------:R-:W-:Y:S07]  /*8ba0*/  MOV R0, UR9 ;  /* 0x0000000900007c02 */ /* 0x000fee0008000f00 */
.L_x_141:
[----:B-1----:R1:W2:Y:S02]  /*8bb0*/  SYNCS.PHASECHK.TRANS64.TRYWAIT P0, [R0+URZ+0x88], R4 ;  /* 0x00008804000075a7 */ /* 0x0022a400080011ff */
[----:B--2---:R-:W-:Y:S05]  /*8bc0*/  @!P0 NANOSLEEP.SYNCS 0x989680 ;  /* 0x009896800000895d */ /* 0x004fea0003900000 */
[----:B------:R-:W2:Y:S02]  /*8bd0*/  @!P0 SYNCS.PHASECHK.TRANS64 P0, [R0+URZ+0x88], R4 ;  /* 0x00008804000085a7 */ /* 0x000ea400080010ff */
[----:B--2---:R-:W-:Y:S05]  /*8be0*/  @!P0 BRA `(.L_x_141) ;  /* 0xfffffffc00f08947 */ /* 0x004fea000383ffff */
[----:B------:R-:W-:Y:S05]  /*8bf0*/  BRA `(.L_x_31) ;  /* 0xffffff9800247947 */ /* 0x000fea000383ffff */
.L_x_37:
[----:B-1----:R-:W-:-:S07]  /*8c00*/  MOV R0, UR30 ;  /* 0x0000001e00007c02 */ /* 0x002fce0008000f00 */
.L_x_142:
[----:B-1----:R1:W2:Y:S02]  /*8c10*/  SYNCS.PHASECHK.TRANS64.TRYWAIT P0, [R0+URZ+0x150], R3 ;  /* 0x00015003000075a7 */ /* 0x0022a400080011ff */
[----:B--2---:R-:W-:Y:S05]  /*8c20*/  @!P0 NANOSLEEP.SYNCS 0x989680 ;  /* 0x009896800000895d */ /* 0x004fea0003900000 */
[----:B------:R-:W2:Y:S02]  /*8c30*/  @!P0 SYNCS.PHASECHK.TRANS64 P0, [R0+URZ+0x150], R3 ;  /* 0x00015003000085a7 */ /* 0x000ea400080010ff */
[----:B--2---:R-:W-:Y:S05]  /*8c40*/  @!P0 BRA `(.L_x_142) ;  /* 0xfffffffc00f08947 */ /* 0x004fea000383ffff */
[----:B------:R-:W-:Y:S05]  /*8c50*/  BRA `(.L_x_143) ;  /* 0xffffff9c00087947 */ /* 0x000fea000383ffff */
.L_x_41:
[----:B------:R-:W-:-:S07]  /*8c60*/  MOV R0, UR4 ;  /* 0x0000000400007c02 */ /* 0x000fce0008000f00 */
.L_x_144:
[----:B-1----:R1:W2:Y:S02]  /*8c70*/  SYNCS.PHASECHK.TRANS64.TRYWAIT P0, [R0+URZ], R2 ;  /* 0x00000002000075a7 */ /* 0x0022a400080011ff */
[----:B--2---:R-:W-:Y:S05]  /*8c80*/  @!P0 NANOSLEEP.SYNCS 0x989680 ;  /* 0x009896800000895d */ /* 0x004fea0003900000 */
[----:B------:R-:W2:Y:S02]  /*8c90*/  @!P0 SYNCS.PHASECHK.TRANS64 P0, [R0+URZ], R2 ;  /* 0x00000002000085a7 */ /* 0x000ea400080010ff */
[----:B--2---:R-:W-:Y:S05]  /*8ca0*/  @!P0 BRA `(.L_x_144) ;  /* 0xfffffffc00f08947 */ /* 0x004fea000383ffff */
[----:B------:R-:W-:Y:S05]  /*8cb0*/  BRA `(.L_x_145) ;  /* 0xffffffa000a07947 */ /* 0x000fea000383ffff */
.L_x_42:
[----:B------:R-:W-:-:S07]  /*8cc0*/  MOV R0, UR5 ;  /* 0x0000000500007c02 */ /* 0x000fce0008000f00 */
.L_x_146:
[----:B-1----:R1:W2:Y:S02]  /*8cd0*/  SYNCS.PHASECHK.TRANS64.TRYWAIT P0, [R0+URZ], R2 ;  /* 0x00000002000075a7 */ /* 0x0022a400080011ff */
[----:B--2---:R-:W-:Y:S05]  /*8ce0*/  @!P0 NANOSLEEP.SYNCS 0x989680 ;  /* 0x009896800000895d */ /* 0x004fea0003900000 */
[----:B------:R-:W2:Y:S02]  /*8cf0*/  @!P0 SYNCS.PHASECHK.TRANS64 P0, [R0+URZ], R2 ;  /* 0x00000002000085a7 */ /* 0x000ea400080010ff */
[----:B--2---:R-:W-:Y:S05]  /*8d00*/  @!P0 BRA `(.L_x_146) ;  /* 0xfffffffc00f08947 */ /* 0x004fea000383ffff */
[----:B------:R-:W-:Y:S05]  /*8d10*/  BRA `(.L_x_147) ;  /* 0xffffffa000b07947 */ /* 0x000fea000383ffff */
.L_x_43:
[----:B------:R-:W-:-:S07]  /*8d20*/  MOV R0, UR5 ;  /* 0x0000000500007c02 */ /* 0x000fce0008000f00 */
.L_x_148:
[----:B-1----:R1:W2:Y:S02]  /*8d30*/  SYNCS.PHASECHK.TRANS64.TRYWAIT P0, [R0+URZ], R2 ;  /* 0x00000002000075a7 */ /* 0x0022a400080011ff */
[----:B--2---:R-:W-:Y:S05]  /*8d40*/  @!P0 NANOSLEEP.SYNCS 0x989680 ;  /* 0x009896800000895d */ /* 0x004fea0003900000 */
[----:B------:R-:W2:Y:S02]  /*8d50*/  @!P0 SYNCS.PHASECHK.TRANS64 P0, [R0+URZ], R2 ;  /* 0x00000002000085a7 */ /* 0x000ea400080010ff */
[----:B--2---:R-:W-:Y:S05]  /*8d60*/  @!P0 BRA `(.L_x_148) ;  /* 0xfffffffc00f08947 */ /* 0x004fea000383ffff */
[----:B------:R-:W-:Y:S05]  /*8d70*/  BRA `(.L_x_149) ;  /* 0xffffffa000c07947 */ /* 0x000fea000383ffff */
.L_x_44:
[----:B------:R-:W-:-:S07]  /*8d80*/  MOV R0, UR5 ;  /* 0x0000000500007c02 */ /* 0x000fce0008000f00 */
.L_x_150:
[----:B-1----:R1:W2:Y:S02]  /*8d90*/  SYNCS.PHASECHK.TRANS64.TRYWAIT P0, [R0+URZ], R2 ;  /* 0x00000002000075a7 */ /* 0x0022a400080011ff */
[----:B--2---:R-:W-:Y:S05]  /*8da0*/  @!P0 NANOSLEEP.SYNCS 0x989680 ;  /* 0x009896800000895d */ /* 0x004fea0003900000 */
[----:B------:R-:W2:Y:S02]  /*8db0*/  @!P0 SYNCS.PHASECHK.TRANS64 P0, [R0+URZ], R2 ;  /* 0x00000002000085a7 */ /* 0x000ea400080010ff */
[----:B--2---:R-:W-:Y:S05]  /*8dc0*/  @!P0 BRA `(.L_x_150) ;  /* 0xfffffffc00f08947 */ /* 0x004fea000383ffff */
[----:B------:R-:W-:Y:S05]  /*8dd0*/  BRA `(.L_x_151) ;  /* 0xffffffa000d07947 */ /* 0x000fea000383ffff */
.L_x_45:
[----:B------:R-:W-:-:S07]  /*8de0*/  MOV R0, UR5 ;  /* 0x0000000500007c02 */ /* 0x000fce0008000f00 */
.L_x_152:
[----:B-1----:R1:W2:Y:S02]  /*8df0*/  SYNCS.PHASECHK.TRANS64.TRYWAIT P0, [R0+URZ], R2 ;  /* 0x00000002000075a7 */ /* 0x0022a400080011ff */
[----:B--2---:R-:W-:Y:S05]  /*8e00*/  @!P0 NANOSLEEP.SYNCS 0x989680 ;  /* 0x009896800000895d */ /* 0x004fea0003900000 */
[----:B------:R-:W2:Y:S02]  /*8e10*/  @!P0 SYNCS.PHASECHK.TRANS64 P0, [R0+URZ], R2 ;  /* 0x00000002000085a7 */ /* 0x000ea400080010ff */
[----:B--2---:R-:W-:Y:S05]  /*8e20*/  @!P0 BRA `(.L_x_152) ;  /* 0xfffffffc00f08947 */ /* 0x004fea000383ffff */
[----:B------:R-:W-:Y:S05]  /*8e30*/  BRA `(.L_x_153) ;  /* 0xffffffa000e07947 */ /* 0x000fea000383ffff */
.L_x_46:
[----:B------:R-:W-:-:S07]  /*8e40*/  MOV R0, UR5 ;  /* 0x0000000500007c02 */ /* 0x000fce0008000f00 */
.L_x_154:
[----:B-1----:R1:W2:Y:S02]  /*8e50*/  SYNCS.PHASECHK.TRANS64.TRYWAIT P0, [R0+URZ], R2 ;  /* 0x00000002000075a7 */ /* 0x0022a400080011ff */
[----:B--2---:R-:W-:Y:S05]  /*8e60*/  @!P0 NANOSLEEP.SYNCS 0x989680 ;  /* 0x009896800000895d */ /* 0x004fea0003900000 */
[----:B------:R-:W2:Y:S02]  /*8e70*/  @!P0 SYNCS.PHASECHK.TRANS64 P0, [R0+URZ], R2 ;  /* 0x00000002000085a7 */ /* 0x000ea400080010ff */
[----:B--2---:R-:W-:Y:S05]  /*8e80*/  @!P0 BRA `(.L_x_154) ;  /* 0xfffffffc00f08947 */ /* 0x004fea000383ffff */
[----:B------:R-:W-:Y:S05]  /*8e90*/  BRA `(.L_x_155) ;  /* 0xffffffa000f07947 */ /* 0x000fea000383ffff */
.L_x_47:
[----:B------:R-:W-:-:S07]  /*8ea0*/  MOV R0, UR5 ;  /* 0x0000000500007c02 */ /* 0x000fce0008000f00 */
.L_x_156:
[----:B-1----:R1:W2:Y:S02]  /*8eb0*/  SYNCS.PHASECHK.TRANS64.TRYWAIT P0, [R0+URZ], R2 ;  /* 0x00000002000075a7 */ /* 0x0022a400080011ff */
[----:B--2---:R-:W-:Y:S05]  /*8ec0*/  @!P0 NANOSLEEP.SYNCS 0x989680 ;  /* 0x009896800000895d */ /* 0x004fea0003900000 */
[----:B------:R-:W2:Y:S02]  /*8ed0*/  @!P0 SYNCS.PHASECHK.TRANS64 P0, [R0+URZ], R2 ;  /* 0x00000002000085a7 */ /* 0x000ea400080010ff */
[----:B--2---:R-:W-:Y:S05]  /*8ee0*/  @!P0 BRA `(.L_x_156) ;  /* 0xfffffffc00f08947 */ /* 0x004fea000383ffff */
[----:B------:R-:W-:Y:S05]  /*8ef0*/  BRA `(.L_x_157) ;  /* 0xffffffa400007947 */ /* 0x000fea000383ffff */
.L_x_48:
[----:B------:R-:W-:-:S07]  /*8f00*/  MOV R0, UR5 ;  /* 0x0000000500007c02 */ /* 0x000fce0008000f00 */
.L_x_158:
[----:B-1----:R1:W2:Y:S02]  /*8f10*/  SYNCS.PHASECHK.TRANS64.TRYWAIT P0, [R0+URZ], R2 ;  /* 0x00000002000075a7 */ /* 0x0022a400080011ff */
[----:B--2---:R-:W-:Y:S05]  /*8f20*/  @!P0 NANOSLEEP.SYNCS 0x989680 ;  /* 0x009896800000895d */ /* 0x004fea0003900000 */
[----:B------:R-:W2:Y:S02]  /*8f30*/  @!P0 SYNCS.PHASECHK.TRANS64 P0, [R0+URZ], R2 ;  /* 0x00000002000085a7 */ /* 0x000ea400080010ff */
[----:B--2---:R-:W-:Y:S05]  /*8f40*/  @!P0 BRA `(.L_x_158) ;  /* 0xfffffffc00f08947 */ /* 0x004fea000383ffff */
[----:B------:R-:W-:Y:S05]  /*8f50*/  BRA `(.L_x_159) ;  /* 0xffffffa400107947 */ /* 0x000fea000383ffff */
.L_x_49:
[----:B------:R-:W-:-:S07]  /*8f60*/  MOV R0, UR5 ;  /* 0x0000000500007c02 */ /* 0x000fce0008000f00 */
.L_x_160:
[----:B-1----:R1:W2:Y:S02]  /*8f70*/  SYNCS.PHASECHK.TRANS64.TRYWAIT P0, [R0+URZ], R2 ;  /* 0x00000002000075a7 */ /* 0x0022a400080011ff */
[----:B--2---:R-:W-:Y:S05]  /*8f80*/  @!P0 NANOSLEEP.SYNCS 0x989680 ;  /* 0x009896800000895d */ /* 0x004fea0003900000 */
[----:B------:R-:W2:Y:S02]  /*8f90*/  @!P0 SYNCS.PHASECHK.TRANS64 P0, [R0+URZ], R2 ;  /* 0x00000002000085a7 */ /* 0x000ea400080010ff */
[----:B--2---:R-:W-:Y:S05]  /*8fa0*/  @!P0 BRA `(.L_x_160) ;  /* 0xfffffffc00f08947 */ /* 0x004fea000383ffff */
[----:B------:R-:W-:Y:S05]  /*8fb0*/  BRA `(.L_x_161) ;  /* 0xffffffa400207947 */ /* 0x000fea000383ffff */
.L_x_50:
[----:B------:R-:W-:-:S07]  /*8fc0*/  MOV R0, UR5 ;  /* 0x0000000500007c02 */ /* 0x000fce0008000f00 */
.L_x_162:
[----:B-1----:R1:W2:Y:S02]  /*8fd0*/  SYNCS.PHASECHK.TRANS64.TRYWAIT P0, [R0+URZ], R2 ;  /* 0x00000002000075a7 */ /* 0x0022a400080011ff */
[----:B--2---:R-:W-:Y:S05]  /*8fe0*/  @!P0 NANOSLEEP.SYNCS 0x989680 ;  /* 0x009896800000895d */ /* 0x004fea0003900000 */
[----:B------:R-:W2:Y:S02]  /*8ff0*/  @!P0 SYNCS.PHASECHK.TRANS64 P0, [R0+URZ], R2 ;  /* 0x00000002000085a7 */ /* 0x000ea400080010ff */
[----:B--2---:R-:W-:Y:S05]  /*9000*/  @!P0 BRA `(.L_x_162) ;  /* 0xfffffffc00f08947 */ /* 0x004fea000383ffff */
[----:B------:R-:W-:Y:S05]  /*9010*/  BRA `(.L_x_163) ;  /* 0xffffffa400307947 */ /* 0x000fea000383ffff */
.L_x_51:
[----:B------:R-:W-:-:S07]  /*9020*/  MOV R0, UR5 ;  /* 0x0000000500007c02 */ /* 0x000fce0008000f00 */
.L_x_164:
[----:B-1----:R1:W2:Y:S02]  /*9030*/  SYNCS.PHASECHK.TRANS64.TRYWAIT P0, [R0+URZ], R2 ;  /* 0x00000002000075a7 */ /* 0x0022a400080011ff */
[----:B--2---:R-:W-:Y:S05]  /*9040*/  @!P0 NANOSLEEP.SYNCS 0x989680 ;  /* 0x009896800000895d */ /* 0x004fea0003900000 */
[----:B------:R-:W2:Y:S02]  /*9050*/  @!P0 SYNCS.PHASECHK.TRANS64 P0, [R0+URZ], R2 ;  /* 0x00000002000085a7 */ /* 0x000ea400080010ff */
[----:B--2---:R-:W-:Y:S05]  /*9060*/  @!P0 BRA `(.L_x_164) ;  /* 0xfffffffc00f08947 */ /* 0x004fea000383ffff */
[----:B------:R-:W-:Y:S05]  /*9070*/  BRA `(.L_x_165) ;  /* 0xffffffa400407947 */ /* 0x000fea000383ffff */
.L_x_52:
[----:B------:R-:W-:-:S07]  /*9080*/  MOV R0, UR5 ;  /* 0x0000000500007c02 */ /* 0x000fce0008000f00 */
.L_x_166:
[----:B-1----:R1:W2:Y:S02]  /*9090*/  SYNCS.PHASECHK.TRANS64.TRYWAIT P0, [R0+URZ], R2 ;  /* 0x00000002000075a7 */ /* 0x0022a400080011ff */
[----:B--2---:R-:W-:Y:S05]  /*90a0*/  @!P0 NANOSLEEP.SYNCS 0x989680 ;  /* 0x009896800000895d */ /* 0x004fea0003900000 */
[----:B------:R-:W2:Y:S02]  /*90b0*/  @!P0 SYNCS.PHASECHK.TRANS64 P0, [R0+URZ], R2 ;  /* 0x00000002000085a7 */ /* 0x000ea400080010ff */
[----:B--2---:R-:W-:Y:S05]  /*90c0*/  @!P0 BRA `(.L_x_166) ;  /* 0xfffffffc00f08947 */ /* 0x004fea000383ffff */
[----:B------:R-:W-:Y:S05]  /*90d0*/  BRA `(.L_x_167) ;  /* 0xffffffa400507947 */ /* 0x000fea000383ffff */
.L_x_53:
[----:B------:R-:W-:-:S07]  /*90e0*/  MOV R0, UR5 ;  /* 0x0000000500007c02 */ /* 0x000fce0008000f00 */
.L_x_168:
[----:B-1----:R1:W2:Y:S02]  /*90f0*/  SYNCS.PHASECHK.TRANS64.TRYWAIT P0, [R0+URZ], R2 ;  /* 0x00000002000075a7 */ /* 0x0022a400080011ff */
[----:B--2---:R-:W-:Y:S05]  /*9100*/  @!P0 NANOSLEEP.SYNCS 0x989680 ;  /* 0x009896800000895d */ /* 0x004fea0003900000 */
[----:B------:R-:W2:Y:S02]  /*9110*/  @!P0 SYNCS.PHASECHK.TRANS64 P0, [R0+URZ], R2 ;  /* 0x00000002000085a7 */ /* 0x000ea400080010ff */
[----:B--2---:R-:W-:Y:S05]  /*9120*/  @!P0 BRA `(.L_x_168) ;  /* 0xfffffffc00f08947 */ /* 0x004fea000383ffff */
[----:B------:R-:W-:Y:S05]  /*9130*/  BRA `(.L_x_169) ;  /* 0xffffffa400607947 */ /* 0x000fea000383ffff */
.L_x_54:
[----:B------:R-:W-:-:S07]  /*9140*/  MOV R0, UR5 ;  /* 0x0000000500007c02 */ /* 0x000fce0008000f00 */
.L_x_170:
[----:B-1----:R1:W2:Y:S02]  /*9150*/  SYNCS.PHASECHK.TRANS64.TRYWAIT P0, [R0+URZ], R2 ;  /* 0x00000002000075a7 */ /* 0x0022a400080011ff */
[----:B--2---:R-:W-:Y:S05]  /*9160*/  @!P0 NANOSLEEP.SYNCS 0x989680 ;  /* 0x009896800000895d */ /* 0x004fea0003900000 */
[----:B------:R-:W2:Y:S02]  /*9170*/  @!P0 SYNCS.PHASECHK.TRANS64 P0, [R0+URZ], R2 ;  /* 0x00000002000085a7 */ /* 0x000ea400080010ff */
[----:B--2---:R-:W-:Y:S05]  /*9180*/  @!P0 BRA `(.L_x_170) ;  /* 0xfffffffc00f08947 */ /* 0x004fea000383ffff */
[----:B------:R-:W-:Y:S05]  /*9190*/  BRA `(.L_x_171) ;  /* 0xffffffa400707947 */ /* 0x000fea000383ffff */
.L_x_55:
[----:B------:R-:W-:-:S07]  /*91a0*/  MOV R0, UR5 ;  /* 0x0000000500007c02 */ /* 0x000fce0008000f00 */
.L_x_172:
[----:B-1----:R1:W2:Y:S02]  /*91b0*/  SYNCS.PHASECHK.TRANS64.TRYWAIT P0, [R0+URZ], R2 ;  /* 0x00000002000075a7 */ /* 0x0022a400080011ff */
[----:B--2---:R-:W-:Y:S05]  /*91c0*/  @!P0 NANOSLEEP.SYNCS 0x989680 ;  /* 0x009896800000895d */ /* 0x004fea0003900000 */
[----:B------:R-:W2:Y:S02]  /*91d0*/  @!P0 SYNCS.PHASECHK.TRANS64 P0, [R0+URZ], R2 ;  /* 0x00000002000085a7 */ /* 0x000ea400080010ff */
[----:B--2---:R-:W-:Y:S05]  /*91e0*/  @!P0 BRA `(.L_x_172) ;  /* 0xfffffffc00f08947 */ /* 0x004fea000383ffff */
[----:B------:R-:W-:Y:S05]  /*91f0*/  BRA `(.L_x_173) ;  /* 0xffffffa400807947 */ /* 0x000fea000383ffff */
.L_x_56:
[----:B------:R-:W-:-:S07]  /*9200*/  MOV R0, UR5 ;  /* 0x0000000500007c02 */ /* 0x000fce0008000f00 */
.L_x_174:
[----:B-1----:R1:W2:Y:S02]  /*9210*/  SYNCS.PHASECHK.TRANS64.TRYWAIT P0, [R0+URZ], R2 ;  /* 0x00000002000075a7 */ /* 0x0022a400080011ff */
[----:B--2---:R-:W-:Y:S05]  /*9220*/  @!P0 NANOSLEEP.SYNCS 0x989680 ;  /* 0x009896800000895d */ /* 0x004fea0003900000 */
[----:B------:R-:W2:Y:S02]  /*9230*/  @!P0 SYNCS.PHASECHK.TRANS64 P0, [R0+URZ], R2 ;  /* 0x00000002000085a7 */ /* 0x000ea400080010ff */
[----:B--2---:R-:W-:Y:S05]  /*9240*/  @!P0 BRA `(.L_x_174) ;  /* 0xfffffffc00f08947 */ /* 0x004fea000383ffff */
[----:B------:R-:W-:Y:S05]  /*9250*/  BRA `(.L_x_175) ;  /* 0xffffffa400907947 */ /* 0x000fea000383ffff */
.L_x_59:
[----:B------:R-:W-:-:S07]  /*9260*/  MOV R4, UR4 ;  /* 0x0000000400047c02 */ /* 0x000fce0008000f00 */
.L_x_176:
[----:B--2---:R2:W3:Y:S02]  /*9270*/  SYNCS.PHASECHK.TRANS64.TRYWAIT P1, [R4+URZ+0x158], R6 ;  /* 0x00015806040075a7 */ /* 0x0044e400080211ff */
[----:B---3--:R-:W-:Y:S05]  /*9280*/  @!P1 NANOSLEEP.SYNCS 0x989680 ;  /* 0x009896800000995d */ /* 0x008fea0003900000 */
[----:B------:R-:W3:Y:S02]  /*9290*/  @!P1 SYNCS.PHASECHK.TRANS64 P1, [R4+URZ+0x158], R6 ;  /* 0x00015806040095a7 */ /* 0x000ee400080210ff */
[----:B---3--:R-:W-:Y:S05]  /*92a0*/  @!P1 BRA `(.L_x_176) ;  /* 0xfffffffc00f09947 */ /* 0x008fea000383ffff */
[----:B------:R-:W-:Y:S05]  /*92b0*/  BRA `(.L_x_177) ;  /* 0xffffffa800007947 */ /* 0x000fea000383ffff */
.L_x_60:
[----:B--2---:R-:W-:-:S07]  /*92c0*/  MOV R4, UR4 ;  /* 0x0000000400047c02 */ /* 0x004fce0008000f00 */
.L_x_178:
[----:B--2---:R2:W3:Y:S02]  /*92d0*/  SYNCS.PHASECHK.TRANS64.TRYWAIT P1, [R4+URZ+0x150], R5 ;  /* 0x00015005040075a7 */ /* 0x0044e400080211ff */
[----:B---3--:R-:W-:Y:S05]  /*92e0*/  @!P1 NANOSLEEP.SYNCS 0x989680 ;  /* 0x009896800000995d */ /* 0x008fea0003900000 */
[----:B------:R-:W3:Y:S02]  /*92f0*/  @!P1 SYNCS.PHASECHK.TRANS64 P1, [R4+URZ+0x150], R5 ;  /* 0x00015005040095a7 */ /* 0x000ee400080210ff */
[----:B---3--:R-:W-:Y:S05]  /*9300*/  @!P1 BRA `(.L_x_178) ;  /* 0xfffffffc00f09947 */ /* 0x008fea000383ffff */
[----:B------:R-:W-:Y:S05]  /*9310*/  BRA `(.L_x_179) ;  /* 0xffffffa800087947 */ /* 0x000fea000383ffff */
.L_x_70:
[----:B--2---:R-:W-:-:S04]  /*9320*/  MOV R5, UR5 ;  /* 0x0000000500057c02 */ /* 0x004fc80008000f00 */
[----:B------:R2:W3:Y:S03]  /*9330*/  SYNCS.PHASECHK.TRANS64.TRYWAIT P0, [R5+URZ+0x8], R6 ;  /* 0x00000806050075a7 */ /* 0x0004e600080011ff */
[----:B---3--:R-:W-:Y:S05]  /*9340*/  @!P0 NANOSLEEP.SYNCS 0x989680 ;  /* 0x009896800000895d */ /* 0x008fea0003900000 */
[----:B------:R-:W3:Y:S02]  /*9350*/  @!P0 SYNCS.PHASECHK.TRANS64 P0, [R5+URZ+0x8], R6 ;  /* 0x00000806050085a7 */ /* 0x000ee400080010ff */
[----:B---3--:R-:W-:Y:S05]  /*9360*/  @!P0 BRA `(.L_x_70) ;  /* 0xfffffffc00ec8947 */ /* 0x008fea000383ffff */
[----:B------:R-:W-:Y:S05]  /*9370*/  BRA `(.L_x_69) ;  /* 0xffffffa800d47947 */ /* 0x000fea000383ffff */
.L_x_72:
[----:B------:R-:W-:Y:S01]  /*9380*/  BSSY B0, `(.L_x_180) ;  /* 0x0000006000007945 */ /* 0x000fe20003800000 */
[----:B------:R-:W-:-:S07]  /*9390*/  MOV R15, 0xffffffff ;  /* 0xffffffff000f7802 */ /* 0x000fce0000000f00 */
[----:B-12--5:R-:W-:Y:S05]  /*93a0*/  WARPSYNC.COLLECTIVE R15, `(.L_x_181) ;  /* 0x000000000f0c7348 */ /* 0x026fea0003c00000 */
[----:B------:R-:W-:Y:S02]  /*93b0*/  ELECT P6, UR79, PT ;  /* 0x00000000004f782f */ /* 0x000fe400038c0000 */
[----:B------:R-:W-:Y:S01]  /*93c0*/  MOV R14, UR79 ;  /* 0x0000004f000e7c02 */ /* 0x000fe20008000f00 */
[----:B-12--5:R-:W-:Y:S10]  /*93d0*/  ENDCOLLECTIVE ;  /* 0x000000000000791b */ /* 0x026ff40003800000 */
.L_x_181:
[----:B------:R-:W-:Y:S05]  /*93e0*/  BSYNC B0 ;  /* 0x0000000000007941 */ /* 0x000fea0003800000 */
.L_x_180:
[----:B------:R-:W-:Y:S05]  /*93f0*/  BRA `(.L_x_182) ;  /* 0xffffffac00047947 */ /* 0x000fea000383ffff */
.L_x_74:
[----:B--2---:R-:W-:-:S04]  /*9400*/  MOV R3, UR5 ;  /* 0x0000000500037c02 */ /* 0x004fc80008000f00 */
[----:B------:R2:W3:Y:S03]  /*9410*/  SYNCS.PHASECHK.TRANS64.TRYWAIT P0, [R3+URZ+0x8], R4 ;  /* 0x00000804030075a7 */ /* 0x0004e600080011ff */
[----:B---3--:R-:W-:Y:S05]  /*9420*/  @!P0 NANOSLEEP.SYNCS 0x989680 ;  /* 0x009896800000895d */ /* 0x008fea0003900000 */
[----:B------:R-:W3:Y:S02]  /*9430*/  @!P0 SYNCS.PHASECHK.TRANS64 P0, [R3+URZ+0x8], R4 ;  /* 0x00000804030085a7 */ /* 0x000ee400080010ff */
[----:B---3--:R-:W-:Y:S05]  /*9440*/  @!P0 BRA `(.L_x_74) ;  /* 0xfffffffc00ec8947 */ /* 0x008fea000383ffff */
[----:B------:R-:W-:Y:S05]  /*9450*/  BRA `(.L_x_73) ;  /* 0xffffffac00087947 */ /* 0x000fea000383ffff */
.L_x_75:
[----:B------:R-:W-:-:S07]  /*9460*/  MOV R4, UR20 ;  /* 0x0000001400047c02 */ /* 0x000fce0008000f00 */
.L_x_183:
[----:B-1----:R1:W2:Y:S02]  /*9470*/  SYNCS.PHASECHK.TRANS64.TRYWAIT P0, [R4+URZ+0x150], R5 ;  /* 0x00015005040075a7 */ /* 0x0022a400080011ff */
[----:B--2---:R-:W-:Y:S05]  /*9480*/  @!P0 NANOSLEEP.SYNCS 0x989680 ;  /* 0x009896800000895d */ /* 0x004fea0003900000 */
[----:B------:R-:W2:Y:S02]  /*9490*/  @!P0 SYNCS.PHASECHK.TRANS64 P0, [R4+URZ+0x150], R5 ;  /* 0x00015005040085a7 */ /* 0x000ea400080010ff */
[----:B--2---:R-:W-:Y:S05]  /*94a0*/  @!P0 BRA `(.L_x_183) ;  /* 0xfffffffc00f08947 */ /* 0x004fea000383ffff */
[----:B------:R-:W-:Y:S05]  /*94b0*/  BRA `(.L_x_184) ;  /* 0xffffffb000047947 */ /* 0x000fea000383ffff */
.L_x_77:
[----:B------:R-:W-:-:S07]  /*94c0*/  MOV R4, UR25 ;  /* 0x0000001900047c02 */ /* 0x000fce0008000f00 */
.L_x_185:
[----:B-1----:R1:W2:Y:S02]  /*94d0*/  SYNCS.PHASECHK.TRANS64.TRYWAIT P0, [R4+URZ+0x170], R5 ;  /* 0x00017005040075a7 */ /* 0x0022a400080011ff */
[----:B--2---:R-:W-:Y:S05]  /*94e0*/  @!P0 NANOSLEEP.SYNCS 0x989680 ;  /* 0x009896800000895d */ /* 0x004fea0003900000 */
[----:B------:R-:W2:Y:S02]  /*94f0*/  @!P0 SYNCS.PHASECHK.TRANS64 P0, [R4+URZ+0x170], R5 ;  /* 0x00017005040085a7 */ /* 0x000ea400080010ff */
[----:B--2---:R-:W-:Y:S05]  /*9500*/  @!P0 BRA `(.L_x_185) ;  /* 0xfffffffc00f08947 */ /* 0x004fea000383ffff */
[----:B------:R-:W-:Y:S05]  /*9510*/  BRA `(.L_x_76) ;  /* 0xffffffb000247947 */ /* 0x000fea000383ffff */
.L_x_81:
[----:B-1----:R-:W-:Y:S07]  /*9520*/  MOV R4, UR18 ;  /* 0x0000001200047c02 */ /* 0x002fee0008000f00 */
.L_x_186:
[----:B-1----:R1:W2:Y:S02]  /*9530*/  SYNCS.PHASECHK.TRANS64.TRYWAIT P0, [R4+URZ], R6 ;  /* 0x00000006040075a7 */ /* 0x0022a400080011ff */
[----:B--2---:R-:W-:Y:S05]  /*9540*/  @!P0 NANOSLEEP.SYNCS 0x989680 ;  /* 0x009896800000895d */ /* 0x004fea0003900000 */
[----:B------:R-:W2:Y:S02]  /*9550*/  @!P0 SYNCS.PHASECHK.TRANS64 P0, [R4+URZ], R6 ;  /* 0x00000006040085a7 */ /* 0x000ea400080010ff */
[----:B--2---:R-:W-:Y:S05]  /*9560*/  @!P0 BRA `(.L_x_186) ;  /* 0xfffffffc00f08947 */ /* 0x004fea000383ffff */
[----:B------:R-:W-:Y:S05]  /*9570*/  BRA `(.L_x_80) ;  /* 0xffffffb000487947 */ /* 0x000fea000383ffff */
.L_x_85:
[----:B--2---:R-:W-:-:S07]  /*9580*/  MOV R0, UR4 ;  /* 0x0000000400007c02 */ /* 0x004fce0008000f00 */
.L_x_187:
[----:B--2---:R2:W3:Y:S02]  /*9590*/  SYNCS.PHASECHK.TRANS64.TRYWAIT P0, [R0+URZ], R2 ;  /* 0x00000002000075a7 */ /* 0x0044e400080011ff */
[----:B---3--:R-:W-:Y:S05]  /*95a0*/  @!P0 NANOSLEEP.SYNCS 0x989680 ;  /* 0x009896800000895d */ /* 0x008fea0003900000 */
[----:B------:R-:W3:Y:S02]  /*95b0*/  @!P0 SYNCS.PHASECHK.TRANS64 P0, [R0+URZ], R2 ;  /* 0x00000002000085a7 */ /* 0x000ee400080010ff */
[----:B---3--:R-:W-:Y:S05]  /*95c0*/  @!P0 BRA `(.L_x_187) ;  /* 0xfffffffc00f08947 */ /* 0x008fea000383ffff */
[----:B------:R-:W-:Y:S05]  /*95d0*/  BRA `(.L_x_188) ;  /* 0xffffffb400507947 */ /* 0x000fea000383ffff */
.L_x_88:
[----:B------:R-:W-:-:S07]  /*95e0*/  MOV R0, UR20 ;  /* 0x0000001400007c02 */ /* 0x000fce0008000f00 */
.L_x_189:
[----:B--2---:R2:W3:Y:S02]  /*95f0*/  SYNCS.PHASECHK.TRANS64.TRYWAIT P1, [R0+URZ+0x180], R2 ;  /* 0x00018002000075a7 */ /* 0x0044e400080211ff */
[----:B---3--:R-:W-:Y:S05]  /*9600*/  @!P1 NANOSLEEP.SYNCS 0x989680 ;  /* 0x009896800000995d */ /* 0x008fea0003900000 */
[----:B------:R-:W3:Y:S02]  /*9610*/  @!P1 SYNCS.PHASECHK.TRANS64 P1, [R0+URZ+0x180], R2 ;  /* 0x00018002000095a7 */ /* 0x000ee400080210ff */
[----:B---3--:R-:W-:Y:S05]  /*9620*/  @!P1 BRA `(.L_x_189) ;  /* 0xfffffffc00f09947 */ /* 0x008fea000383ffff */
[----:B------:R-:W-:Y:S05]  /*9630*/  BRA `(.L_x_190) ;  /* 0xffffffb4009c7947 */ /* 0x000fea000383ffff */
.L_x_93:
[----:B------:R-:W-:Y:S07]  /*9640*/  MOV R0, UR27 ;  /* 0x0000001b00007c02 */ /* 0x000fee0008000f00 */
.L_x_191:
[----:B---3--:R3:W4:Y:S02]  /*9650*/  SYNCS.PHASECHK.TRANS64.TRYWAIT P0, [R0+URZ+0x150], R2 ;  /* 0x00015002000075a7 */ /* 0x00872400080011ff */
[----:B----4-:R-:W-:Y:S05]  /*9660*/  @!P0 NANOSLEEP.SYNCS 0x989680 ;  /* 0x009896800000895d */ /* 0x010fea0003900000 */
[----:B------:R-:W4:Y:S02]  /*9670*/  @!P0 SYNCS.PHASECHK.TRANS64 P0, [R0+URZ+0x150], R2 ;  /* 0x00015002000085a7 */ /* 0x000f2400080010ff */
[----:B----4-:R-:W-:Y:S05]  /*9680*/  @!P0 BRA `(.L_x_191) ;  /* 0xfffffffc00f08947 */ /* 0x010fea000383ffff */
[----:B------:R-:W-:Y:S05]  /*9690*/  BRA `(.L_x_192) ;  /* 0xffffffb800dc7947 */ /* 0x000fea000383ffff */
.L_x_96:
[----:B------:R-:W-:Y:S07]  /*96a0*/  MOV R0, UR27 ;  /* 0x0000001b00007c02 */ /* 0x000fee0008000f00 */
.L_x_193:
[----:B-1----:R1:W3:Y:S02]  /*96b0*/  SYNCS.PHASECHK.TRANS64.TRYWAIT P2, [R0+URZ+0x148], R2 ;  /* 0x00014802000075a7 */ /* 0x0022e400080411ff */
[----:B---3--:R-:W-:Y:S05]  /*96c0*/  @!P2 NANOSLEEP.SYNCS 0x989680 ;  /* 0x009896800000a95d */ /* 0x008fea0003900000 */
[----:B------:R-:W3:Y:S02]  /*96d0*/  @!P2 SYNCS.PHASECHK.TRANS64 P2, [R0+URZ+0x148], R2 ;  /* 0x000148020000a5a7 */ /* 0x000ee400080410ff */
[----:B---3--:R-:W-:Y:S05]  /*96e0*/  @!P2 BRA `(.L_x_193) ;  /* 0xfffffffc00f0a947 */ /* 0x008fea000383ffff */
[----:B------:R-:W-:Y:S05]  /*96f0*/  BRA `(.L_x_95) ;  /* 0xffffffc0003c7947 */ /* 0x000fea000383ffff */
.L_x_99:
[----:B------:R-:W-:Y:S07]  /*9700*/  MOV R2, UR17 ;  /* 0x0000001100027c02 */ /* 0x000fee0008000f00 */
.L_x_194:
[----:B-1----:R1:W3:Y:S02]  /*9710*/  SYNCS.PHASECHK.TRANS64.TRYWAIT P1, [R2+URZ+0x128], R8 ;  /* 0x00012808020075a7 */ /* 0x0022e400080211ff */
[----:B---3--:R-:W-:Y:S05]  /*9720*/  @!P1 NANOSLEEP.SYNCS 0x989680 ;  /* 0x009896800000995d */ /* 0x008fea0003900000 */
[----:B------:R-:W3:Y:S02]  /*9730*/  @!P1 SYNCS.PHASECHK.TRANS64 P1, [R2+URZ+0x128], R8 ;  /* 0x00012808020095a7 */ /* 0x000ee400080210ff */
[----:B---3--:R-:W-:Y:S05]  /*9740*/  @!P1 BRA `(.L_x_194) ;  /* 0xfffffffc00f09947 */ /* 0x008fea000383ffff */
[----:B------:R-:W-:Y:S05]  /*9750*/  BRA `(.L_x_195) ;  /* 0xffffffc000f87947 */ /* 0x000fea000383ffff */
.L_x_100:
[----:B------:R-:W-:Y:S07]  /*9760*/  MOV R0, UR6 ;  /* 0x0000000600007c02 */ /* 0x000fee0008000f00 */
.L_x_196:
[----:B-1----:R1:W3:Y:S02]  /*9770*/  SYNCS.PHASECHK.TRANS64.TRYWAIT P0, [R0+URZ+0x128], R2 ;  /* 0x00012802000075a7 */ /* 0x0022e400080011ff */
[----:B---3--:R-:W-:Y:S05]  /*9780*/  @!P0 NANOSLEEP.SYNCS 0x989680 ;  /* 0x009896800000895d */ /* 0x008fea0003900000 */
[----:B------:R-:W3:Y:S02]  /*9790*/  @!P0 SYNCS.PHASECHK.TRANS64 P0, [R0+URZ+0x128], R2 ;  /* 0x00012802000085a7 */ /* 0x000ee400080010ff */
[----:B---3--:R-:W-:Y:S05]  /*97a0*/  @!P0 BRA `(.L_x_196) ;  /* 0xfffffffc00f08947 */ /* 0x008fea000383ffff */
[----:B------:R-:W-:Y:S05]  /*97b0*/  BRA `(.L_x_197) ;  /* 0xffffffc400847947 */ /* 0x000fea000383ffff */
.L_x_102:
[----:B------:R-:W-:-:S07]  /*97c0*/  MOV R0, UR4 ;  /* 0x0000000400007c02 */ /* 0x000fce0008000f00 */
.L_x_198:
[----:B-1----:R1:W3:Y:S02]  /*97d0*/  SYNCS.PHASECHK.TRANS64.TRYWAIT P0, [R0+URZ], R2 ;  /* 0x00000002000075a7 */ /* 0x0022e400080011ff */
[----:B---3--:R-:W-:Y:S05]  /*97e0*/  @!P0 NANOSLEEP.SYNCS 0x989680 ;  /* 0x009896800000895d */ /* 0x008fea0003900000 */
[----:B------:R-:W3:Y:S02]  /*97f0*/  @!P0 SYNCS.PHASECHK.TRANS64 P0, [R0+URZ], R2 ;  /* 0x00000002000085a7 */ /* 0x000ee400080010ff */
[----:B---3--:R-:W-:Y:S05]  /*9800*/  @!P0 BRA `(.L_x_198) ;  /* 0xfffffffc00f08947 */ /* 0x008fea000383ffff */
[----:B------:R-:W-:Y:S05]  /*9810*/  BRA `(.L_x_199) ;  /* 0xffffffc800347947 */ /* 0x000fea000383ffff */
.L_x_103:
[----:B------:R-:W-:-:S07]  /*9820*/  MOV R0, UR5 ;  /* 0x0000000500007c02 */ /* 0x000fce0008000f00 */
.L_x_200:
[----:B-1----:R1:W3:Y:S02]  /*9830*/  SYNCS.PHASECHK.TRANS64.TRYWAIT P0, [R0+URZ], R2 ;  /* 0x00000002000075a7 */ /* 0x0022e400080011ff */
[----:B---3--:R-:W-:Y:S05]  /*9840*/  @!P0 NANOSLEEP.SYNCS 0x989680 ;  /* 0x009896800000895d */ /* 0x008fea0003900000 */
[----:B------:R-:W3:Y:S02]  /*9850*/  @!P0 SYNCS.PHASECHK.TRANS64 P0, [R0+URZ], R2 ;  /* 0x00000002000085a7 */ /* 0x000ee400080010ff */
[----:B---3--:R-:W-:Y:S05]  /*9860*/  @!P0 BRA `(.L_x_200) ;  /* 0xfffffffc00f08947 */ /* 0x008fea000383ffff */
[----:B------:R-:W-:Y:S05]  /*9870*/  BRA `(.L_x_201) ;  /* 0xffffffc800407947 */ /* 0x000fea000383ffff */
.L_x_105:
[----:B------:R-:W-:Y:S07]  /*9880*/  MOV R0, UR45 ;  /* 0x0000002d00007c02 */ /* 0x000fee0008000f00 */
.L_x_202:
[----:B-1----:R1:W2:Y:S02]  /*9890*/  SYNCS.PHASECHK.TRANS64.TRYWAIT P0, [R0+URZ+0x150], R2 ;  /* 0x00015002000075a7 */ /* 0x0022a400080011ff */
[----:B--2---:R-:W-:Y:S05]  /*98a0*/  @!P0 NANOSLEEP.SYNCS 0x989680 ;  /* 0x009896800000895d */ /* 0x004fea0003900000 */
[----:B------:R-:W2:Y:S02]  /*98b0*/  @!P0 SYNCS.PHASECHK.TRANS64 P0, [R0+URZ+0x150], R2 ;  /* 0x00015002000085a7 */ /* 0x000ea400080010ff */
[----:B--2---:R-:W-:Y:S05]  /*98c0*/  @!P0 BRA `(.L_x_202) ;  /* 0xfffffffc00f08947 */ /* 0x004fea000383ffff */
[----:B------:R-:W-:Y:S05]  /*98d0*/  BRA `(.L_x_203) ;  /* 0xffffffcc001c7947 */ /* 0x000fea000383ffff */
.L_x_115:
[----:B-1----:R1:W2:Y:S02]  /*98e0*/  SYNCS.PHASECHK.TRANS64.TRYWAIT P1, [R0+URZ+0x110], R2 ;  /* 0x00011002000075a7 */ /* 0x0022a400080211ff */
[----:B--2---:R-:W-:Y:S05]  /*98f0*/  @!P1 NANOSLEEP.SYNCS 0x989680 ;  /* 0x009896800000995d */ /* 0x004fea0003900000 */
[----:B------:R-:W2:Y:S02]  /*9900*/  @!P1 SYNCS.PHASECHK.TRANS64 P1, [R0+URZ+0x110], R2 ;  /* 0x00011002000095a7 */ /* 0x000ea400080210ff */
[----:B--2---:R-:W-:Y:S05]  /*9910*/  @!P1 BRA `(.L_x_115) ;  /* 0xfffffffc00f09947 */ /* 0x004fea000383ffff */
[----:B------:R-:W-:Y:S05]  /*9920*/  BRA `(.L_x_114) ;  /* 0xffffffdc00007947 */ /* 0x000fea000383ffff */
.L_x_117:
[----:B-1----:R1:W3:Y:S02]  /*9930*/  SYNCS.PHASECHK.TRANS64.TRYWAIT P0, [R58+URZ+0x160], R3 ;  /* 0x000160033a0075a7 */ /* 0x0022e400080011ff */
[----:B---3--:R-:W-:Y:S05]  /*9940*/  @!P0 NANOSLEEP.SYNCS 0x989680 ;  /* 0x009896800000895d */ /* 0x008fea0003900000 */
[----:B------:R-:W3:Y:S02]  /*9950*/  @!P0 SYNCS.PHASECHK.TRANS64 P0, [R58+URZ+0x160], R3 ;  /* 0x000160033a0085a7 */ /* 0x000ee400080010ff */
[----:B---3--:R-:W-:Y:S05]  /*9960*/  @!P0 BRA `(.L_x_117) ;  /* 0xfffffffc00f08947 */ /* 0x008fea000383ffff */
[----:B------:R-:W-:Y:S05]  /*9970*/  BRA `(.L_x_116) ;  /* 0xffffffdc00307947 */ /* 0x000fea000383ffff */
.L_x_128:
[----:B-1----:R1:W2:Y:S02]  /*9980*/  SYNCS.PHASECHK.TRANS64.TRYWAIT P0, [R3+URZ+0x110], R27 ;  /* 0x0001101b030075a7 */ /* 0x0022a400080011ff */
[----:B--2---:R-:W-:Y:S05]  /*9990*/  @!P0 NANOSLEEP.SYNCS 0x989680 ;  /* 0x009896800000895d */ /* 0x004fea0003900000 */
[----:B------:R-:W2:Y:S02]  /*99a0*/  @!P0 SYNCS.PHASECHK.TRANS64 P0, [R3+URZ+0x110], R27 ;  /* 0x0001101b030085a7 */ /* 0x000ea400080010ff */
[----:B--2---:R-:W-:Y:S05]  /*99b0*/  @!P0 BRA `(.L_x_128) ;  /* 0xfffffffc00f08947 */ /* 0x004fea000383ffff */
[----:B------:R-:W-:Y:S05]  /*99c0*/  BRA `(.L_x_127) ;  /* 0xffffffe400687947 */ /* 0x000fea000383ffff */
        .weak           $__internal_0_$__cuda_sm10x_tcgen05_guardrail_trap_col_being_dealloced_not_returned_by_alloc
        .type           $__internal_0_$__cuda_sm10x_tcgen05_guardrail_trap_col_being_dealloced_not_returned_by_alloc,@function
        .size           $__internal_0_$__cuda_sm10x_tcgen05_guardrail_trap_col_being_dealloced_not_returned_by_alloc,($__internal_1_$__cuda_sm10x_tcgen05_guardrail_trap_phase_invalid_during_alloc - $__internal_0_$__cuda_sm10x_tcgen05_guardrail_trap_col_being_dealloced_not_returned_by_alloc)
$__internal_0_$__cuda_sm10x_tcgen05_guardrail_trap_col_being_dealloced_not_returned_by_alloc:
[----:B------:R-:W-:Y:S05]  /*99d0*/  BPT.TRAP 0x1 ;  /* 0x000000040000795c */ /* 0x000fea0000300000 */
[----:B------:R-:W-:-:S04]  /*99e0*/  HFMA2 R3, -RZ, RZ, 0, 0 ;  /* 0x00000000ff037431 */ /* 0x000fc800000001ff */
[----:B------:R-:W-:Y:S05]  /*99f0*/  RET.REL.NODEC R2 `(_ZN7cutlass13device_kernelINS_4conv6kernel13ConvUniversalINS1_16ConvProblemShapeILNS1_8OperatorE1ELi3EEENS1_10collective14CollectiveConvINS1_47MainloopSm100TmaUmmaWarpSpecializedImplicitGemmILS5_1ELi17ELi3ELi1ELi2EN4cute5tupleIJNSA_1CILi2EEENSC_ILi1EEESE_EEEEENSB_IJNSC_ILi128EEENSC_ILi64EEENSB_IJSI_EEEEEENS_6half_tESL_NSA_8TiledMMAINSA_8MMA_AtomIJNSA_26SM100_MMA_F16BF16_2x1SM_SSISL_SL_fLi128ELi64ELNSA_4UMMA5MajorE0ELSQ_1ELNSP_7ScaleInE0ELSR_0EEEEEENSA_6LayoutINSB_IJSE_SE_SE_EEENSB_IJNSC_ILi0EEESW_SW_EEEEENSB_IJNSA_10UnderscoreESZ_SZ_EEEEENS7_6detail27Sm100ImplicitGemmTileTraitsINSA_25SM100_TMA_2SM_LOAD_IM2COLENSA_14ComposedLayoutINSA_7SwizzleILi3ELi4ELi3EEENSA_18smem_ptr_flag_bitsILi16EEENSU_INSB_IJNSC_ILi8EEESI_EEENSB_IJSI_SE_EEEEEEEvEENS13_INSA_18SM100_TMA_2SM_LOADENS15_INS16_ILi2ELi4ELi3EEES19_NSU_INSB_IJNSC_ILi32EEES1A_EEENSB_IJSE_S1I_EEEEEEEvEEEENS_8epilogue10collective18CollectiveEpilogueINS1P_23Sm100TmaWarpSpecializedILi3ELi2ELi16ELb1ELb0EEEJNSB_IJSI_SI_SJ_EEENSB_IJNSU_ISI_SE_EENSU_INSB_IJNSC_ILi16EEESD_EEES1K_EEEEESL_NSB_IJNSB_IJllllEEESE_SW_EEESL_S21_NS1P_6fusion15FusionCallbacksIS1T_NS22_17LinearCombinationISL_fSL_fLNS_15FloatRoundStyleE2EEES1U_S1Z_JEEENSA_5SM1004TMEM4LOAD26SM100_TMEM_LOAD_32dp32b16xENSA_20SM90_TMA_LOAD_IM2COLENS15_INS16_ILi1ELi4ELi3EEES19_NSU_INSB_IJS1A_S1W_EEENSB_IJS1W_SE_EEEEEEENSA_39AutoVectorizingCopyWithAssumedAlignmentILi128EEENSA_21SM90_TMA_STORE_IM2COLES2H_S2J_S2J_EEEvvEEEEvNT_6ParamsE) ;  /* 0xffffff6402807950 */ /* 0x000fea0003c3ffff */
        .weak           $__internal_1_$__cuda_sm10x_tcgen05_guardrail_trap_phase_invalid_during_alloc
        .type           $__internal_1_$__cuda_sm10x_tcgen05_guardrail_trap_phase_invalid_during_alloc,@function
        .size           $__internal_1_$__cuda_sm10x_tcgen05_guardrail_trap_phase_invalid_during_alloc,($__internal_2_$__cuda_sm10x_tcgen05_guardrail_trap_unallocated_columns_being_dealloced - $__internal_1_$__cuda_sm10x_tcgen05_guardrail_trap_phase_invalid_during_alloc)
$__internal_1_$__cuda_sm10x_tcgen05_guardrail_trap_phase_invalid_during_alloc:
[----:B------:R-:W-:Y:S05]  /*9a00*/  BPT.TRAP 0x1 ;  /* 0x000000040000795c */ /* 0x000fea0000300000 */
[----:B------:R-:W-:-:S04]  /*9a10*/  MOV R5, 0x0 ;  /* 0x0000000000057802 */ /* 0x000fc80000000f00 */
[----:B------:R-:W-:Y:S05]  /*9a20*/  RET.REL.NODEC R4 `(_ZN7cutlass13device_kernelINS_4conv6kernel13ConvUniversalINS1_16ConvProblemShapeILNS1_8OperatorE1ELi3EEENS1_10collective14CollectiveConvINS1_47MainloopSm100TmaUmmaWarpSpecializedImplicitGemmILS5_1ELi17ELi3ELi1ELi2EN4cute5tupleIJNSA_1CILi2EEENSC_ILi1EEESE_EEEEENSB_IJNSC_ILi128EEENSC_ILi64EEENSB_IJSI_EEEEEENS_6half_tESL_NSA_8TiledMMAINSA_8MMA_AtomIJNSA_26SM100_MMA_F16BF16_2x1SM_SSISL_SL_fLi128ELi64ELNSA_4UMMA5MajorE0ELSQ_1ELNSP_7ScaleInE0ELSR_0EEEEEENSA_6LayoutINSB_IJSE_SE_SE_EEENSB_IJNSC_ILi0EEESW_SW_EEEEENSB_IJNSA_10UnderscoreESZ_SZ_EEEEENS7_6detail27Sm100ImplicitGemmTileTraitsINSA_25SM100_TMA_2SM_LOAD_IM2COLENSA_14ComposedLayoutINSA_7SwizzleILi3ELi4ELi3EEENSA_18smem_ptr_flag_bitsILi16EEENSU_INSB_IJNSC_ILi8EEESI_EEENSB_IJSI_SE_EEEEEEEvEENS13_INSA_18SM100_TMA_2SM_LOADENS15_INS16_ILi2ELi4ELi3EEES19_NSU_INSB_IJNSC_ILi32EEES1A_EEENSB_IJSE_S1I_EEEEEEEvEEEENS_8epilogue10collective18CollectiveEpilogueINS1P_23Sm100TmaWarpSpecializedILi3ELi2ELi16ELb1ELb0EEEJNSB_IJSI_SI_SJ_EEENSB_IJNSU_ISI_SE_EENSU_INSB_IJNSC_ILi16EEESD_EEES1K_EEEEESL_NSB_IJNSB_IJllllEEESE_SW_EEESL_S21_NS1P_6fusion15FusionCallbacksIS1T_NS22_17LinearCombinationISL_fSL_fLNS_15FloatRoundStyleE2EEES1U_S1Z_JEEENSA_5SM1004TMEM4LOAD26SM100_TMEM_LOAD_32dp32b16xENSA_20SM90_TMA_LOAD_IM2COLENS15_INS16_ILi1ELi4ELi3EEES19_NSU_INSB_IJS1A_S1W_EEENSB_IJS1W_SE_EEEEEEENSA_39AutoVectorizingCopyWithAssumedAlignmentILi128EEENSA_21SM90_TMA_STORE_IM2COLES2H_S2J_S2J_EEEvvEEEEvNT_6ParamsE) ;  /* 0xffffff6404747950 */ /* 0x000fea0003c3ffff */
        .weak           $__internal_2_$__cuda_sm10x_tcgen05_guardrail_trap_unallocated_columns_being_dealloced
        .type           $__internal_2_$__cuda_sm10x_tcgen05_guardrail_trap_unallocated_columns_being_dealloced,@function
        .size           $__internal_2_$__cuda_sm10x_tcgen05_guardrail_trap_unallocated_columns_being_dealloced,(.L_x_205 - $__internal_2_$__cuda_sm10x_tcgen05_guardrail_trap_unallocated_columns_being_dealloced)
$__internal_2_$__cuda_sm10x_tcgen05_guardrail_trap_unallocated_columns_being_dealloced:
[----:B------:R-:W-:Y:S05]  /*9a30*/  BPT.TRAP 0x1 ;  /* 0x000000040000795c */ /* 0x000fea0000300000 */
[----:B------:R-:W-:-:S04]  /*9a40*/  HFMA2 R3, -RZ, RZ, 0, 0 ;  /* 0x00000000ff037431 */ /* 0x000fc800000001ff */
[----:B------:R-:W-:Y:S05]  /*9a50*/  RET.REL.NODEC R2 `(_ZN7cutlass13device_kernelINS_4conv6kernel13ConvUniversalINS1_16ConvProblemShapeILNS1_8OperatorE1ELi3EEENS1_10collective14CollectiveConvINS1_47MainloopSm100TmaUmmaWarpSpecializedImplicitGemmILS5_1ELi17ELi3ELi1ELi2EN4cute5tupleIJNSA_1CILi2EEENSC_ILi1EEESE_EEEEENSB_IJNSC_ILi128EEENSC_ILi64EEENSB_IJSI_EEEEEENS_6half_tESL_NSA_8TiledMMAINSA_8MMA_AtomIJNSA_26SM100_MMA_F16BF16_2x1SM_SSISL_SL_fLi128ELi64ELNSA_4UMMA5MajorE0ELSQ_1ELNSP_7ScaleInE0ELSR_0EEEEEENSA_6LayoutINSB_IJSE_SE_SE_EEENSB_IJNSC_ILi0EEESW_SW_EEEEENSB_IJNSA_10UnderscoreESZ_SZ_EEEEENS7_6detail27Sm100ImplicitGemmTileTraitsINSA_25SM100_TMA_2SM_LOAD_IM2COLENSA_14ComposedLayoutINSA_7SwizzleILi3ELi4ELi3EEENSA_18smem_ptr_flag_bitsILi16EEENSU_INSB_IJNSC_ILi8EEESI_EEENSB_IJSI_SE_EEEEEEEvEENS13_INSA_18SM100_TMA_2SM_LOADENS15_INS16_ILi2ELi4ELi3EEES19_NSU_INSB_IJNSC_ILi32EEES1A_EEENSB_IJSE_S1I_EEEEEEEvEEEENS_8epilogue10collective18CollectiveEpilogueINS1P_23Sm100TmaWarpSpecializedILi3ELi2ELi16ELb1ELb0EEEJNSB_IJSI_SI_SJ_EEENSB_IJNSU_ISI_SE_EENSU_INSB_IJNSC_ILi16EEESD_EEES1K_EEEEESL_NSB_IJNSB_IJllllEEESE_SW_EEESL_S21_NS1P_6fusion15FusionCallbacksIS1T_NS22_17LinearCombinationISL_fSL_fLNS_15FloatRoundStyleE2EEES1U_S1Z_JEEENSA_5SM1004TMEM4LOAD26SM100_TMEM_LOAD_32dp32b16xENSA_20SM90_TMA_LOAD_IM2COLENS15_INS16_ILi1ELi4ELi3EEES19_NSU_INSB_IJS1A_S1W_EEENSB_IJS1W_SE_EEEEEEENSA_39AutoVectorizingCopyWithAssumedAlignmentILi128EEENSA_21SM90_TMA_STORE_IM2COLES2H_S2J_S2J_EEEvvEEEEvNT_6ParamsE) ;  /* 0xffffff6402687950 */ /* 0x000fea0003c3ffff */
.L_x_204:
[----:B------:R-:W-:-:S00]  /*9a60*/  BRA `(.L_x_204) ;  /* 0xfffffffc00fc7947 */ /* 0x000fc0000383ffff */
[----:B------:R-:W-:-:S00]  /*9a70*/  NOP ;  /* 0x0000000000007918 */ /* 0x000fc00000000000 */
        /* <DEDUP_REMOVED lines=8> */
.L_x_205:


//--------------------- .nv.global.init           --------------------------
	.section	.nv.global.init,"aw",@progbits
.nv.global.init:
	.type		$str$29,@object
	.size		$str$29,($str$30 - $str$29)
$str$29:
        /*0000*/ 	.byte	0x28, 0x61, 0x64, 0x64, 0x72, 0x65, 0x73, 0x73, 0x20, 0x26, 0x20, 0x6d, 0x61, 0x73, 0x6b, 0x29
        /*0010*/ 	.byte	0x20, 0x3d, 0x3d, 0x20, 0x30, 0x00
	.type		$str$30,@object
	.size		$str$30,($str$28 - $str$30)
$str$30:
        /*0016*/ 	.byte	0x2f, 0x74, 0x6d, 0x70, 0x2f, 0x63, 0x75, 0x74, 0x6c, 0x61, 0x73, 0x73, 0x5f, 0x73, 0x77, 0x65
        /*0026*/ 	.byte	0x65, 0x70, 0x5f, 0x73, 0x72, 0x63, 0x2f, 0x69, 0x6e, 0x63, 0x6c, 0x75, 0x64, 0x65, 0x2f, 0x63
        /*0036*/ 	.byte	0x75, 0x74, 0x65, 0x2f, 0x70, 0x6f, 0x69, 0x6e, 0x74, 0x65, 0x72, 0x5f, 0x66, 0x6c, 0x61, 0x67
        /*0046*/ 	.byte	0x67, 0x65, 0x64, 0x2e, 0x68, 0x70, 0x70, 0x00
	.type		$str$28,@object
	.size		$str$28,($str$27 - $str$28)
$str$28:
        /*004e*/ 	.byte	0x2f, 0x74, 0x6d, 0x70, 0x2f, 0x63, 0x75, 0x74, 0x6c, 0x61, 0x73, 0x73, 0x5f, 0x73, 0x77, 0x65
        /*005e*/ 	.byte	0x65, 0x70, 0x5f, 0x73, 0x72, 0x63, 0x2f, 0x69, 0x6e, 0x63, 0x6c, 0x75, 0x64, 0x65, 0x2f, 0x63
        /*006e*/ 	.byte	0x75, 0x74, 0x65, 0x2f, 0x61, 0x74, 0x6f, 0x6d, 0x2f, 0x63, 0x6f, 0x70, 0x79, 0x5f, 0x74, 0x72
        /*007e*/ 	.byte	0x61, 0x69, 0x74, 0x73, 0x5f, 0x73, 0x6d, 0x31, 0x30, 0x30, 0x2e, 0x68, 0x70, 0x70, 0x00
	.type		$str$27,@object
	.size		$str$27,(__unnamed_1 - $str$27)
$str$27:
        /*008d*/ 	.byte	0x28, 0x28, 0x75, 0x69, 0x6e, 0x74, 0x33, 0x32, 0x5f, 0x74, 0x28, 0x74, 0x68, 0x72, 0x65, 0x61
        /*009d*/ 	.byte	0x64, 0x49, 0x64, 0x78, 0x2e, 0x78, 0x29, 0x20, 0x2f, 0x20, 0x33, 0x32, 0x29, 0x20, 0x25, 0x20
        /*00ad*/ 	.byte	0x34, 0x29, 0x20, 0x3d, 0x3d, 0x20, 0x28, 0x28, 0x28, 0x74, 0x6d, 0x65, 0x6d, 0x5f, 0x61, 0x64
        /*00bd*/ 	.byte	0x64, 0x72, 0x20, 0x3e, 0x3e, 0x20, 0x31, 0x36, 0x29, 0x20, 0x2f, 0x20, 0x33, 0x32, 0x29, 0x20
        /*00cd*/ 	.byte	0x25, 0x20, 0x34, 0x29, 0x00
	.type		__unnamed_1,@object
	.size		__unnamed_1,(__unnamed_2 - __unnamed_1)
__unnamed_1:
        /*00d2*/ 	.byte	0x61, 0x75, 0x74, 0x6f, 0x20, 0x63, 0x75, 0x74, 0x65, 0x3a, 0x3a, 0x61, 0x73, 0x5f, 0x70, 0x6f
        /* <DEDUP_REMOVED lines=24> */
        /*0262*/ 	.byte	0x34, 0x38, 0x3e, 0x3e, 0x3e, 0x3e, 0x5d, 0x00
	.type		__unnamed_2,@object
	.size		__unnamed_2,(.L_2 - __unnamed_2)
__unnamed_2:
        /* <DEDUP_REMOVED lines=40> */
        /*04ea*/ 	.byte	0x3a, 0x3a, 0x43, 0x3c, 0x30, 0x3e, 0x3e, 0x3e, 0x3e, 0x5d, 0x00
.L_2:


//--------------------- .nv.shared._ZN7cutlass13device_kernelINS_4conv6kernel13ConvUniversalINS1_16ConvProblemShapeILNS1_8OperatorE1ELi3EEENS1_10collective14CollectiveConvINS1_47MainloopSm100TmaUmmaWarpSpecializedImplicitGemmILS5_1ELi17ELi3ELi1ELi2EN4cute5tupleIJNSA_1CILi2EEENSC_ILi1EEESE_EEEEENSB_IJNSC_ILi128EEENSC_ILi64EEENSB_IJSI_EEEEEENS_6half_tESL_NSA_8TiledMMAINSA_8MMA_AtomIJNSA_26SM100_MMA_F16BF16_2x1SM_SSISL_SL_fLi128ELi64ELNSA_4UMMA5MajorE0ELSQ_1ELNSP_7ScaleInE0ELSR_0EEEEEENSA_6LayoutINSB_IJSE_SE_SE_EEENSB_IJNSC_ILi0EEESW_SW_EEEEENSB_IJNSA_10UnderscoreESZ_SZ_EEEEENS7_6detail27Sm100ImplicitGemmTileTraitsINSA_25SM100_TMA_2SM_LOAD_IM2COLENSA_14ComposedLayoutINSA_7SwizzleILi3ELi4ELi3EEENSA_18smem_ptr_flag_bitsILi16EEENSU_INSB_IJNSC_ILi8EEESI_EEENSB_IJSI_SE_EEEEEEEvEENS13_INSA_18SM100_TMA_2SM_LOADENS15_INS16_ILi2ELi4ELi3EEES19_NSU_INSB_IJNSC_ILi32EEES1A_EEENSB_IJSE_S1I_EEEEEEEvEEEENS_8epilogue10collective18CollectiveEpilogueINS1P_23Sm100TmaWarpSpecializedILi3ELi2ELi16ELb1ELb0EEEJNSB_IJSI_SI_SJ_EEENSB_IJNSU_ISI_SE_EENSU_INSB_IJNSC_ILi16EEESD_EEES1K_EEEEESL_NSB_IJNSB_IJllllEEESE_SW_EEESL_S21_NS1P_6fusion15FusionCallbacksIS1T_NS22_17LinearCombinationISL_fSL_fLNS_15FloatRoundStyleE2EEES1U_S1Z_JEEENSA_5SM1004TMEM4LOAD26SM100_TMEM_LOAD_32dp32b16xENSA_20SM90_TMA_LOAD_IM2COLENS15_INS16_ILi1ELi4ELi3EEES19_NSU_INSB_IJS1A_S1W_EEENSB_IJS1W_SE_EEEEEEENSA_39AutoVectorizingCopyWithAssumedAlignmentILi128EEENSA_21SM90_TMA_STORE_IM2COLES2H_S2J_S2J_EEEvvEEEEvNT_6ParamsE --------------------------
	.section	.nv.shared._ZN7cutlass13device_kernelINS_4conv6kernel13ConvUniversalINS1_16ConvProblemShapeILNS1_8OperatorE1ELi3EEENS1_10collective14CollectiveConvINS1_47MainloopSm100TmaUmmaWarpSpecializedImplicitGemmILS5_1ELi17ELi3ELi1ELi2EN4cute5tupleIJNSA_1CILi2EEENSC_ILi1EEESE_EEEEENSB_IJNSC_ILi128EEENSC_ILi64EEENSB_IJSI_EEEEEENS_6half_tESL_NSA_8TiledMMAINSA_8MMA_AtomIJNSA_26SM100_MMA_F16BF16_2x1SM_SSISL_SL_fLi128ELi64ELNSA_4UMMA5MajorE0ELSQ_1ELNSP_7ScaleInE0ELSR_0EEEEEENSA_6LayoutINSB_IJSE_SE_SE_EEENSB_IJNSC_ILi0EEESW_SW_EEEEENSB_IJNSA_10UnderscoreESZ_SZ_EEEEENS7_6detail27Sm100ImplicitGemmTileTraitsINSA_25SM100_TMA_2SM_LOAD_IM2COLENSA_14ComposedLayoutINSA_7SwizzleILi3ELi4ELi3EEENSA_18smem_ptr_flag_bitsILi16EEENSU_INSB_IJNSC_ILi8EEESI_EEENSB_IJSI_SE_EEEEEEEvEENS13_INSA_18SM100_TMA_2SM_LOADENS15_INS16_ILi2ELi4ELi3EEES19_NSU_INSB_IJNSC_ILi32EEES1A_EEENSB_IJSE_S1I_EEEEEEEvEEEENS_8epilogue10collective18CollectiveEpilogueINS1P_23Sm100TmaWarpSpecializedILi3ELi2ELi16ELb1ELb0EEEJNSB_IJSI_SI_SJ_EEENSB_IJNSU_ISI_SE_EENSU_INSB_IJNSC_ILi16EEESD_EEES1K_EEEEESL_NSB_IJNSB_IJllllEEESE_SW_EEESL_S21_NS1P_6fusion15FusionCallbacksIS1T_NS22_17LinearCombinationISL_fSL_fLNS_15FloatRoundStyleE2EEES1U_S1Z_JEEENSA_5SM1004TMEM4LOAD26SM100_TMEM_LOAD_32dp32b16xENSA_20SM90_TMA_LOAD_IM2COLENS15_INS16_ILi1ELi4ELi3EEES19_NSU_INSB_IJS1A_S1W_EEENSB_IJS1W_SE_EEEEEEENSA_39AutoVectorizingCopyWithAssumedAlignmentILi128EEENSA_21SM90_TMA_STORE_IM2COLES2H_S2J_S2J_EEEvvEEEEvNT_6ParamsE,"aw",@nobits
	.sectionflags	@""
	.align	16
	.zero		1024


//--------------------- .nv.shared.reserved.0     --------------------------
	.section	.nv.shared.reserved.0,"aw",@nobits
	.weak		__nv_reservedSMEM_offset_0_alias
	.size		__nv_reservedSMEM_offset_0_alias, 0, 64
	.other		__nv_reservedSMEM_offset_0_alias,@"STO_CUDA_RESERVED_SHARED STV_DEFAULT"
__nv_reservedSMEM_offset_0_alias:
	.zero		0
.nv.shared.reserved.0:
	.zero		64
	.weak		__nv_reservedSMEM_tcgen05_partition
	.type		__nv_reservedSMEM_tcgen05_partition,@object
	.size		__nv_reservedSMEM_tcgen05_partition,(.L_0 - __nv_reservedSMEM_tcgen05_partition)
__nv_reservedSMEM_tcgen05_partition:
	.zero		32
.L_0:


//--------------------- .nv.global                --------------------------
	.section	.nv.global,"aw",@nobits
.nv.global:
	.type		_ZN39_INTERNAL_b9946f77_4_k_cu_b026da34_31954cute1_E,@object
	.size		_ZN39_INTERNAL_b9946f77_4_k_cu_b026da34_31954cute1_E,(_ZN39_INTERNAL_b9946f77_4_k_cu_b026da34_31954cuda3std3__45__cpo6cbeginE - _ZN39_INTERNAL_b9946f77_4_k_cu_b026da34_31954cute1_E)
_ZN39_INTERNAL_b9946f77_4_k_cu_b026da34_31954cute1_E:
	.zero		1
	.type		_ZN39_INTERNAL_b9946f77_4_k_cu_b026da34_31954cuda3std3__45__cpo6cbeginE,@object
	.size		_ZN39_INTERNAL_b9946f77_4_k_cu_b026da34_31954cuda3std3__45__cpo6cbeginE,(_ZN39_INTERNAL_b9946f77_4_k_cu_b026da34_31954cuda3std3__48in_placeE - _ZN39_INTERNAL_b9946f77_4_k_cu_b026da34_31954cuda3std3__45__cpo6cbeginE)
_ZN39_INTERNAL_b9946f77_4_k_cu_b026da34_31954cuda3std3__45__cpo6cbeginE:
	.zero		1
	.type		_ZN39_INTERNAL_b9946f77_4_k_cu_b026da34_31954cuda3std3__48in_placeE,@object
	.size		_ZN39_INTERNAL_b9946f77_4_k_cu_b026da34_31954cuda3std3__48in_placeE,(_ZN39_INTERNAL_b9946f77_4_k_cu_b026da34_31954cuda3std6ranges3__45__cpo9iter_moveE - _ZN39_INTERNAL_b9946f77_4_k_cu_b026da34_31954cuda3std3__48in_placeE)
_ZN39_INTERNAL_b9946f77_4_k_cu_b026da34_31954cuda3std3__48in_placeE:
	.zero		1
	.type		_ZN39_INTERNAL_b9946f77_4_k_cu_b026da34_31954cuda3std6ranges3__45__cpo9iter_moveE,@object
	.size		_ZN39_INTERNAL_b9946f77_4_k_cu_b026da34_31954cuda3std6ranges3__45__cpo9iter_moveE,(_ZN39_INTERNAL_b9946f77_4_k_cu_b026da34_31954cuda3std3__45__cpo5beginE - _ZN39_INTERNAL_b9946f77_4_k_cu_b026da34_31954cuda3std6ranges3__45__cpo9iter_moveE)
_ZN39_INTERNAL_b9946f77_4_k_cu_b026da34_31954cuda3std6ranges3__45__cpo9iter_moveE:
	.zero		1
	.type		_ZN39_INTERNAL_b9946f77_4_k_cu_b026da34_31954cuda3std3__45__cpo5beginE,@object
	.size		_ZN39_INTERNAL_b9946f77_4_k_cu_b026da34_31954cuda3std3__45__cpo5beginE,(_ZN39_INTERNAL_b9946f77_4_k_cu_b026da34_31954cuda3std3__441_GLOBAL__N__b9946f77_4_k_cu_b026da34_31956ignoreE - _ZN39_INTERNAL_b9946f77_4_k_cu_b026da34_31954cuda3std3__45__cpo5beginE)
_ZN39_INTERNAL_b9946f77_4_k_cu_b026da34_31954cuda3std3__45__cpo5beginE:
	.zero		1
	.type		_ZN39_INTERNAL_b9946f77_4_k_cu_b026da34_31954cuda3std3__441_GLOBAL__N__b9946f77_4_k_cu_b026da34_31956ignoreE,@object
	.size		_ZN39_INTERNAL_b9946f77_4_k_cu_b026da34_31954cuda3std3__441_GLOBAL__N__b9946f77_4_k_cu_b026da34_31956ignoreE,(_ZN39_INTERNAL_b9946f77_4_k_cu_b026da34_31954cute7productE - _ZN39_INTERNAL_b9946f77_4_k_cu_b026da34_31954cuda3std3__441_GLOBAL__N__b9946f77_4_k_cu_b026da34_31956ignoreE)
_ZN39_INTERNAL_b9946f77_4_k_cu_b026da34_31954cuda3std3__441_GLOBAL__N__b9946f77_4_k_cu_b026da34_31956ignoreE:
	.zero		1
	.type		_ZN39_INTERNAL_b9946f77_4_k_cu_b026da34_31954cute7productE,@object
	.size		_ZN39_INTERNAL_b9946f77_4_k_cu_b026da34_31954cute7productE,(_ZN39_INTERNAL_b9946f77_4_k_cu_b026da34_31954cuda3std3__45__cpo3endE - _ZN39_INTERNAL_b9946f77_4_k_cu_b026da34_31954cute7productE)
_ZN39_INTERNAL_b9946f77_4_k_cu_b026da34_31954cute7productE:
	.zero		1
	.type		_ZN39_INTERNAL_b9946f77_4_k_cu_b026da34_31954cuda3std3__45__cpo3endE,@object
	.size		_ZN39_INTERNAL_b9946f77_4_k_cu_b026da34_31954cuda3std3__45__cpo3endE,(_ZN39_INTERNAL_b9946f77_4_k_cu_b026da34_31954cuda3std3__419piecewise_constructE - _ZN39_INTERNAL_b9946f77_4_k_cu_b026da34_31954cuda3std3__45__cpo3endE)
_ZN39_INTERNAL_b9946f77_4_k_cu_b026da34_31954cuda3std3__45__cpo3endE:
	.zero		1
	.type		_ZN39_INTERNAL_b9946f77_4_k_cu_b026da34_31954cuda3std3__419piecewise_constructE,@object
	.size		_ZN39_INTERNAL_b9946f77_4_k_cu_b026da34_31954cuda3std3__419piecewise_constructE,(_ZN39_INTERNAL_b9946f77_4_k_cu_b026da34_31954cuda3std3__45__cpo4cendE - _ZN39_INTERNAL_b9946f77_4_k_cu_b026da34_31954cuda3std3__419piecewise_constructE)
_ZN39_INTERNAL_b9946f77_4_k_cu_b026da34_31954cuda3std3__419piecewise_constructE:
	.zero		1
	.type		_ZN39_INTERNAL_b9946f77_4_k_cu_b026da34_31954cuda3std3__45__cpo4cendE,@object
	.size		_ZN39_INTERNAL_b9946f77_4_k_cu_b026da34_31954cuda3std3__45__cpo4cendE,(_ZN39_INTERNAL_b9946f77_4_k_cu_b026da34_31954cuda3std6ranges3__45__cpo4swapE - _ZN39_INTERNAL_b9946f77_4_k_cu_b026da34_31954cuda3std3__45__cpo4cendE)
_ZN39_INTERNAL_b9946f77_4_k_cu_b026da34_31954cuda3std3__45__cpo4cendE:
	.zero		1
	.type		_ZN39_INTERNAL_b9946f77_4_k_cu_b026da34_31954cuda3std6ranges3__45__cpo4swapE,@object
	.size		_ZN39_INTERNAL_b9946f77_4_k_cu_b026da34_31954cuda3std6ranges3__45__cpo4swapE,(.L_10 - _ZN39_INTERNAL_b9946f77_4_k_cu_b026da34_31954cuda3std6ranges3__45__cpo4swapE)
_ZN39_INTERNAL_b9946f77_4_k_cu_b026da34_31954cuda3std6ranges3__45__cpo4swapE:
	.zero		1
.L_10:


//--------------------- .nv.constant0._ZN7cutlass13device_kernelINS_4conv6kernel13ConvUniversalINS1_16ConvProblemShapeILNS1_8OperatorE1ELi3EEENS1_10collective14CollectiveConvINS1_47MainloopSm100TmaUmmaWarpSpecializedImplicitGemmILS5_1ELi17ELi3ELi1ELi2EN4cute5tupleIJNSA_1CILi2EEENSC_ILi1EEESE_EEEEENSB_IJNSC_ILi128EEENSC_ILi64EEENSB_IJSI_EEEEEENS_6half_tESL_NSA_8TiledMMAINSA_8MMA_AtomIJNSA_26SM100_MMA_F16BF16_2x1SM_SSISL_SL_fLi128ELi64ELNSA_4UMMA5MajorE0ELSQ_1ELNSP_7ScaleInE0ELSR_0EEEEEENSA_6LayoutINSB_IJSE_SE_SE_EEENSB_IJNSC_ILi0EEESW_SW_EEEEENSB_IJNSA_10UnderscoreESZ_SZ_EEEEENS7_6detail27Sm100ImplicitGemmTileTraitsINSA_25SM100_TMA_2SM_LOAD_IM2COLENSA_14ComposedLayoutINSA_7SwizzleILi3ELi4ELi3EEENSA_18smem_ptr_flag_bitsILi16EEENSU_INSB_IJNSC_ILi8EEESI_EEENSB_IJSI_SE_EEEEEEEvEENS13_INSA_18SM100_TMA_2SM_LOADENS15_INS16_ILi2ELi4ELi3EEES19_NSU_INSB_IJNSC_ILi32EEES1A_EEENSB_IJSE_S1I_EEEEEEEvEEEENS_8epilogue10collective18CollectiveEpilogueINS1P_23Sm100TmaWarpSpecializedILi3ELi2ELi16ELb1ELb0EEEJNSB_IJSI_SI_SJ_EEENSB_IJNSU_ISI_SE_EENSU_INSB_IJNSC_ILi16EEESD_EEES1K_EEEEESL_NSB_IJNSB_IJllllEEESE_SW_EEESL_S21_NS1P_6fusion15FusionCallbacksIS1T_NS22_17LinearCombinationISL_fSL_fLNS_15FloatRoundStyleE2EEES1U_S1Z_JEEENSA_5SM1004TMEM4LOAD26SM100_TMEM_LOAD_32dp32b16xENSA_20SM90_TMA_LOAD_IM2COLENS15_INS16_ILi1ELi4ELi3EEES19_NSU_INSB_IJS1A_S1W_EEENSB_IJS1W_SE_EEEEEEENSA_39AutoVectorizingCopyWithAssumedAlignmentILi128EEENSA_21SM90_TMA_STORE_IM2COLES2H_S2J_S2J_EEEvvEEEEvNT_6ParamsE --------------------------
	.section	.nv.constant0._ZN7cutlass13device_kernelINS_4conv6kernel13ConvUniversalINS1_16ConvProblemShapeILNS1_8OperatorE1ELi3EEENS1_10collective14CollectiveConvINS1_47MainloopSm100TmaUmmaWarpSpecializedImplicitGemmILS5_1ELi17ELi3ELi1ELi2EN4cute5tupleIJNSA_1CILi2EEENSC_ILi1EEESE_EEEEENSB_IJNSC_ILi128EEENSC_ILi64EEENSB_IJSI_EEEEEENS_6half_tESL_NSA_8TiledMMAINSA_8MMA_AtomIJNSA_26SM100_MMA_F16BF16_2x1SM_SSISL_SL_fLi128ELi64ELNSA_4UMMA5MajorE0ELSQ_1ELNSP_7ScaleInE0ELSR_0EEEEEENSA_6LayoutINSB_IJSE_SE_SE_EEENSB_IJNSC_ILi0EEESW_SW_EEEEENSB_IJNSA_10UnderscoreESZ_SZ_EEEEENS7_6detail27Sm100ImplicitGemmTileTraitsINSA_25SM100_TMA_2SM_LOAD_IM2COLENSA_14ComposedLayoutINSA_7SwizzleILi3ELi4ELi3EEENSA_18smem_ptr_flag_bitsILi16EEENSU_INSB_IJNSC_ILi8EEESI_EEENSB_IJSI_SE_EEEEEEEvEENS13_INSA_18SM100_TMA_2SM_LOADENS15_INS16_ILi2ELi4ELi3EEES19_NSU_INSB_IJNSC_ILi32EEES1A_EEENSB_IJSE_S1I_EEEEEEEvEEEENS_8epilogue10collective18CollectiveEpilogueINS1P_23Sm100TmaWarpSpecializedILi3ELi2ELi16ELb1ELb0EEEJNSB_IJSI_SI_SJ_EEENSB_IJNSU_ISI_SE_EENSU_INSB_IJNSC_ILi16EEESD_EEES1K_EEEEESL_NSB_IJNSB_IJllllEEESE_SW_EEESL_S21_NS1P_6fusion15FusionCallbacksIS1T_NS22_17LinearCombinationISL_fSL_fLNS_15FloatRoundStyleE2EEES1U_S1Z_JEEENSA_5SM1004TMEM4LOAD26SM100_TMEM_LOAD_32dp32b16xENSA_20SM90_TMA_LOAD_IM2COLENS15_INS16_ILi1ELi4ELi3EEES19_NSU_INSB_IJS1A_S1W_EEENSB_IJS1W_SE_EEEEEEENSA_39AutoVectorizingCopyWithAssumedAlignmentILi128EEENSA_21SM90_TMA_STORE_IM2COLES2H_S2J_S2J_EEEvvEEEEvNT_6ParamsE,"a",@progbits
	.sectionflags	@""
	.align	4
.nv.constant0._ZN7cutlass13device_kernelINS_4conv6kernel13ConvUniversalINS1_16ConvProblemShapeILNS1_8OperatorE1ELi3EEENS1_10collective14CollectiveConvINS1_47MainloopSm100TmaUmmaWarpSpecializedImplicitGemmILS5_1ELi17ELi3ELi1ELi2EN4cute5tupleIJNSA_1CILi2EEENSC_ILi1EEESE_EEEEENSB_IJNSC_ILi128EEENSC_ILi64EEENSB_IJSI_EEEEEENS_6half_tESL_NSA_8TiledMMAINSA_8MMA_AtomIJNSA_26SM100_MMA_F16BF16_2x1SM_SSISL_SL_fLi128ELi64ELNSA_4UMMA5MajorE0ELSQ_1ELNSP_7ScaleInE0ELSR_0EEEEEENSA_6LayoutINSB_IJSE_SE_SE_EEENSB_IJNSC_ILi0EEESW_SW_EEEEENSB_IJNSA_10UnderscoreESZ_SZ_EEEEENS7_6detail27Sm100ImplicitGemmTileTraitsINSA_25SM100_TMA_2SM_LOAD_IM2COLENSA_14ComposedLayoutINSA_7SwizzleILi3ELi4ELi3EEENSA_18smem_ptr_flag_bitsILi16EEENSU_INSB_IJNSC_ILi8EEESI_EEENSB_IJSI_SE_EEEEEEEvEENS13_INSA_18SM100_TMA_2SM_LOADENS15_INS16_ILi2ELi4ELi3EEES19_NSU_INSB_IJNSC_ILi32EEES1A_EEENSB_IJSE_S1I_EEEEEEEvEEEENS_8epilogue10collective18CollectiveEpilogueINS1P_23Sm100TmaWarpSpecializedILi3ELi2ELi16ELb1ELb0EEEJNSB_IJSI_SI_SJ_EEENSB_IJNSU_ISI_SE_EENSU_INSB_IJNSC_ILi16EEESD_EEES1K_EEEEESL_NSB_IJNSB_IJllllEEESE_SW_EEESL_S21_NS1P_6fusion15FusionCallbacksIS1T_NS22_17LinearCombinationISL_fSL_fLNS_15FloatRoundStyleE2EEES1U_S1Z_JEEENSA_5SM1004TMEM4LOAD26SM100_TMEM_LOAD_32dp32b16xENSA_20SM90_TMA_LOAD_IM2COLENS15_INS16_ILi1ELi4ELi3EEES19_NSU_INSB_IJS1A_S1W_EEENSB_IJS1W_SE_EEEEEEENSA_39AutoVectorizingCopyWithAssumedAlignmentILi128EEENSA_21SM90_TMA_STORE_IM2COLES2H_S2J_S2J_EEEvvEEEEvNT_6ParamsE:
	.zero		3200


//--------------------- SYMBOLS --------------------------

	.type		.nv.reservedSmem.offset0,@object
	.size		.nv.reservedSmem.offset0,0x4
	.type		.nv.reservedSmem.cap,@object
	.size		.nv.reservedSmem.cap,0x4
	.type		__assertfail,@function
